//
// Generated by NVIDIA NVVM Compiler
//
// Compiler Build ID: CL-36424714
// Cuda compilation tools, release 13.0, V13.0.88
// Based on NVVM 20.0.0
//

.version 9.0
.target sm_100
.address_size 64

	// .globl	_Z10N_body_GPUidPdS_
.func  (.param .align 16 .b8 func_retval0[16]) __internal_trig_reduction_slowpathd
(
	.param .b64 __internal_trig_reduction_slowpathd_param_0
)
;
.func  (.param .b64 func_retval0) __internal_accurate_pow
(
	.param .b64 __internal_accurate_pow_param_0
)
;
.const .align 8 .f64 NEWTON_GG = 0d3DD2584C222C163E;
.const .align 8 .f64 SOFTENINGG = 0d3E112E0BE0000000;
.extern .shared .align 16 .b8 datos[];
.global .align 8 .b8 __cudart_i2opi_d[144] = {8, 93, 141, 31, 177, 95, 251, 107, 234, 146, 82, 138, 247, 57, 7, 61, 123, 241, 229, 235, 199, 186, 39, 117, 45, 234, 95, 158, 102, 63, 70, 79, 183, 9, 203, 39, 207, 126, 54, 109, 31, 109, 10, 90, 139, 17, 47, 239, 15, 152, 5, 222, 255, 151, 248, 31, 59, 40, 249, 189, 139, 95, 132, 156, 244, 57, 83, 131, 57, 214, 145, 57, 65, 126, 95, 180, 38, 112, 156, 233, 132, 68, 187, 46, 245, 53, 130, 232, 62, 167, 41, 177, 28, 235, 29, 254, 28, 146, 209, 9, 234, 46, 73, 6, 224, 210, 77, 66, 58, 110, 36, 183, 97, 197, 187, 222, 171, 99, 81, 254, 65, 144, 67, 60, 153, 149, 98, 219, 192, 221, 52, 245, 209, 87, 39, 252, 41, 21, 68, 78, 110, 131, 249, 162};
.global .align 16 .b8 __cudart_sin_cos_coeffs[128] = {70, 210, 176, 44, 241, 229, 90, 190, 146, 227, 172, 105, 227, 29, 199, 62, 161, 98, 219, 25, 160, 1, 42, 191, 24, 8, 17, 17, 17, 17, 129, 63, 84, 85, 85, 85, 85, 85, 197, 191, 0, 0, 0, 0, 0, 0, 0, 0, 0, 0, 0, 0, 0, 0, 0, 0, 100, 129, 253, 32, 131, 255, 168, 189, 40, 133, 239, 193, 167, 238, 33, 62, 217, 230, 6, 142, 79, 126, 146, 190, 233, 188, 221, 25, 160, 1, 250, 62, 71, 93, 193, 22, 108, 193, 86, 191, 81, 85, 85, 85, 85, 85, 165, 63, 0, 0, 0, 0, 0, 0, 224, 191, 0, 0, 0, 0, 0, 0, 240, 63};

.visible .entry _Z10N_body_GPUidPdS_(
	.param .u32 _Z10N_body_GPUidPdS__param_0,
	.param .f64 _Z10N_body_GPUidPdS__param_1,
	.param .u64 .ptr .align 1 _Z10N_body_GPUidPdS__param_2,
	.param .u64 .ptr .align 1 _Z10N_body_GPUidPdS__param_3
)
{
	.reg .pred 	%p<82>;
	.reg .b32 	%r<137>;
	.reg .b64 	%rd<62>;
	.reg .b64 	%fd<432>;

	ld.param.u32 	%r48, [_Z10N_body_GPUidPdS__param_0];
	ld.param.u64 	%rd9, [_Z10N_body_GPUidPdS__param_2];
	cvta.to.global.u64 	%rd1, %rd9;
	mov.u32 	%r49, %tid.x;
	mov.u32 	%r50, %ntid.x;
	mov.u32 	%r51, %ctaid.x;
	mad.lo.s32 	%r1, %r50, %r51, %r49;
	mul.hi.s32 	%r52, %r48, 1717986919;
	shr.u32 	%r53, %r52, 31;
	shr.s32 	%r54, %r52, 1;
	add.s32 	%r2, %r54, %r53;
	setp.ge.s32 	%p3, %r1, %r2;
	@%p3 bra 	$L__BB0_62;
	mul.wide.s32 	%rd10, %r1, 8;
	add.s64 	%rd11, %rd1, %rd10;
	ld.global.f64 	%fd1, [%rd11];
	mul.wide.s32 	%rd2, %r2, 8;
	add.s64 	%rd12, %rd11, %rd2;
	ld.global.f64 	%fd2, [%rd12];
	add.s64 	%rd13, %rd12, %rd2;
	ld.global.f64 	%fd3, [%rd13];
	add.s64 	%rd14, %rd13, %rd2;
	ld.global.f64 	%fd4, [%rd14];
	add.s64 	%rd15, %rd14, %rd2;
	ld.global.f64 	%fd5, [%rd15];
	setp.lt.s32 	%p4, %r1, 1;
	mov.f64 	%fd411, 0d0000000000000000;
	mov.b32 	%r132, 0;
	mov.f64 	%fd412, %fd411;
	@%p4 bra 	$L__BB0_20;
	mov.f64 	%fd106, 0d4000000000000000;
	{
	.reg .b32 %temp; 
	mov.b64 	{%temp, %r3}, %fd106;
	}
	and.b32  	%r4, %r3, 2146435072;
	setp.eq.s32 	%p5, %r4, 1062207488;
	setp.lt.s32 	%p6, %r3, 0;
	selp.b32 	%r5, 0, 2146435072, %p6;
	and.b32  	%r56, %r3, 2147483647;
	setp.ne.s32 	%p7, %r56, 1071644672;
	and.pred  	%p1, %p5, %p7;
	min.s32 	%r57, %r1, %r2;
	max.s32 	%r132, %r57, 1;
	neg.s32 	%r124, %r132;
	mov.f64 	%fd412, 0d0000000000000000;
	ld.const.f64 	%fd113, [SOFTENINGG];
	ld.const.f64 	%fd151, [NEWTON_GG];
	mov.u64 	%rd60, %rd1;
	mov.f64 	%fd411, %fd412;
$L__BB0_3:
	ld.global.f64 	%fd8, [%rd60];
	add.s64 	%rd16, %rd60, %rd2;
	ld.global.f64 	%fd107, [%rd16];
	mul.wide.s32 	%rd17, %r2, 16;
	add.s64 	%rd18, %rd60, %rd17;
	ld.global.f64 	%fd108, [%rd18];
	sub.f64 	%fd109, %fd107, %fd2;
	sub.f64 	%fd110, %fd108, %fd3;
	mul.f64 	%fd111, %fd110, %fd110;
	fma.rn.f64 	%fd112, %fd109, %fd109, %fd111;
	add.f64 	%fd9, %fd113, %fd112;
	sqrt.rn.f64 	%fd10, %fd9;
	div.rn.f64 	%fd11, %fd110, %fd109;
	abs.f64 	%fd12, %fd11;
	setp.leu.f64 	%p8, %fd12, 0d3FF0000000000000;
	mov.f64 	%fd406, %fd12;
	@%p8 bra 	$L__BB0_5;
	rcp.approx.ftz.f64 	%fd114, %fd12;
	neg.f64 	%fd115, %fd12;
	fma.rn.f64 	%fd116, %fd115, %fd114, 0d3FF0000000000000;
	fma.rn.f64 	%fd117, %fd116, %fd116, %fd116;
	fma.rn.f64 	%fd118, %fd117, %fd114, %fd114;
	setp.eq.f64 	%p9, %fd12, 0d7FF0000000000000;
	selp.f64 	%fd406, 0d0000000000000000, %fd118, %p9;
$L__BB0_5:
	setp.gt.f64 	%p10, %fd12, 0d3FF0000000000000;
	setp.lt.s32 	%p11, %r3, 0;
	setp.eq.s32 	%p12, %r4, 1062207488;
	mul.f64 	%fd119, %fd406, %fd406;
	fma.rn.f64 	%fd120, %fd119, 0dBEF53E1D2A25FF7E, 0d3F2D3B63DBB65B49;
	fma.rn.f64 	%fd121, %fd120, %fd119, 0dBF5312788DDE082E;
	fma.rn.f64 	%fd122, %fd121, %fd119, 0d3F6F9690C8249315;
	fma.rn.f64 	%fd123, %fd122, %fd119, 0dBF82CF5AABC7CF0D;
	fma.rn.f64 	%fd124, %fd123, %fd119, 0d3F9162B0B2A3BFDE;
	fma.rn.f64 	%fd125, %fd124, %fd119, 0dBF9A7256FEB6FC6B;
	fma.rn.f64 	%fd126, %fd125, %fd119, 0d3FA171560CE4A489;
	fma.rn.f64 	%fd127, %fd126, %fd119, 0dBFA4F44D841450E4;
	fma.rn.f64 	%fd128, %fd127, %fd119, 0d3FA7EE3D3F36BB95;
	fma.rn.f64 	%fd129, %fd128, %fd119, 0dBFAAD32AE04A9FD1;
	fma.rn.f64 	%fd130, %fd129, %fd119, 0d3FAE17813D66954F;
	fma.rn.f64 	%fd131, %fd130, %fd119, 0dBFB11089CA9A5BCD;
	fma.rn.f64 	%fd132, %fd131, %fd119, 0d3FB3B12B2DB51738;
	fma.rn.f64 	%fd133, %fd132, %fd119, 0dBFB745D022F8DC5C;
	fma.rn.f64 	%fd134, %fd133, %fd119, 0d3FBC71C709DFE927;
	fma.rn.f64 	%fd135, %fd134, %fd119, 0dBFC2492491FA1744;
	fma.rn.f64 	%fd136, %fd135, %fd119, 0d3FC99999999840D2;
	fma.rn.f64 	%fd137, %fd136, %fd119, 0dBFD555555555544C;
	mul.f64 	%fd138, %fd119, %fd137;
	fma.rn.f64 	%fd139, %fd138, %fd406, %fd406;
	mov.f64 	%fd140, 0d3FF921FB54442D18;
	sub.f64 	%fd141, %fd140, %fd139;
	selp.f64 	%fd15, %fd141, %fd139, %p10;
	copysign.f64 	%fd16, %fd11, %fd15;
	{
	.reg .b32 %temp; 
	mov.b64 	{%temp, %r9}, %fd10;
	}
	abs.f64 	%fd17, %fd10;
	{ // callseq 0, 0
	.param .b64 param0;
	st.param.f64 	[param0], %fd17;
	.param .b64 retval0;
	call.uni (retval0), 
	__internal_accurate_pow, 
	(
	param0
	);
	ld.param.f64 	%fd142, [retval0];
	} // callseq 0
	setp.lt.s32 	%p14, %r9, 0;
	neg.f64 	%fd144, %fd142;
	selp.f64 	%fd145, %fd144, %fd142, %p12;
	selp.f64 	%fd146, %fd145, %fd142, %p14;
	setp.eq.f64 	%p15, %fd9, 0d0000000000000000;
	selp.b32 	%r58, %r9, 0, %p12;
	or.b32  	%r59, %r58, 2146435072;
	selp.b32 	%r60, %r59, %r58, %p11;
	mov.b32 	%r61, 0;
	mov.b64 	%fd147, {%r61, %r60};
	selp.f64 	%fd407, %fd147, %fd146, %p15;
	add.f64 	%fd148, %fd10, 0d4000000000000000;
	{
	.reg .b32 %temp; 
	mov.b64 	{%temp, %r62}, %fd148;
	}
	and.b32  	%r63, %r62, 2146435072;
	setp.ne.s32 	%p16, %r63, 2146435072;
	@%p16 bra 	$L__BB0_10;
	setp.ge.f64 	%p17, %fd9, 0d0000000000000000;
	@%p17 bra 	$L__BB0_8;
	mov.f64 	%fd149, 0d4000000000000000;
	add.rn.f64 	%fd407, %fd10, %fd149;
	bra.uni 	$L__BB0_10;
$L__BB0_8:
	setp.neu.f64 	%p18, %fd17, 0d7FF0000000000000;
	@%p18 bra 	$L__BB0_10;
	or.b32  	%r64, %r5, -2147483648;
	selp.b32 	%r65, %r64, %r5, %p1;
	selp.b32 	%r66, %r65, %r5, %p14;
	mov.b32 	%r67, 0;
	mov.b64 	%fd407, {%r67, %r66};
$L__BB0_10:
	setp.eq.f64 	%p20, %fd10, 0d3FF0000000000000;
	selp.f64 	%fd150, 0d3FF0000000000000, %fd407, %p20;
	mul.f64 	%fd152, %fd8, %fd151;
	div.rn.f64 	%fd22, %fd152, %fd150;
	abs.f64 	%fd23, %fd15;
	setp.neu.f64 	%p21, %fd23, 0d7FF0000000000000;
	@%p21 bra 	$L__BB0_12;
	mov.f64 	%fd158, 0d0000000000000000;
	mul.rn.f64 	%fd409, %fd16, %fd158;
	mov.b32 	%r126, 1;
	bra.uni 	$L__BB0_15;
$L__BB0_12:
	mul.f64 	%fd153, %fd16, 0d3FE45F306DC9C883;
	cvt.rni.s32.f64 	%r125, %fd153;
	cvt.rn.f64.s32 	%fd154, %r125;
	fma.rn.f64 	%fd155, %fd154, 0dBFF921FB54442D18, %fd16;
	fma.rn.f64 	%fd156, %fd154, 0dBC91A62633145C00, %fd155;
	fma.rn.f64 	%fd409, %fd154, 0dB97B839A252049C0, %fd156;
	setp.ltu.f64 	%p22, %fd23, 0d41E0000000000000;
	@%p22 bra 	$L__BB0_14;
	{ // callseq 1, 0
	.param .b64 param0;
	st.param.f64 	[param0], %fd16;
	.param .align 16 .b8 retval0[16];
	call.uni (retval0), 
	__internal_trig_reduction_slowpathd, 
	(
	param0
	);
	ld.param.f64 	%fd409, [retval0];
	ld.param.b32 	%r125, [retval0+8];
	} // callseq 1
$L__BB0_14:
	add.s32 	%r126, %r125, 1;
$L__BB0_15:
	shl.b32 	%r70, %r126, 6;
	cvt.u64.u32 	%rd19, %r70;
	and.b64  	%rd20, %rd19, 64;
	mov.u64 	%rd21, __cudart_sin_cos_coeffs;
	add.s64 	%rd22, %rd21, %rd20;
	mul.rn.f64 	%fd159, %fd409, %fd409;
	and.b32  	%r71, %r126, 1;
	setp.eq.b32 	%p24, %r71, 1;
	selp.f64 	%fd160, 0dBDA8FF8320FD8164, 0d3DE5DB65F9785EBA, %p24;
	ld.global.nc.v2.f64 	{%fd161, %fd162}, [%rd22];
	fma.rn.f64 	%fd163, %fd160, %fd159, %fd161;
	fma.rn.f64 	%fd164, %fd163, %fd159, %fd162;
	ld.global.nc.v2.f64 	{%fd165, %fd166}, [%rd22+16];
	fma.rn.f64 	%fd167, %fd164, %fd159, %fd165;
	fma.rn.f64 	%fd168, %fd167, %fd159, %fd166;
	ld.global.nc.v2.f64 	{%fd169, %fd170}, [%rd22+32];
	fma.rn.f64 	%fd171, %fd168, %fd159, %fd169;
	fma.rn.f64 	%fd172, %fd171, %fd159, %fd170;
	fma.rn.f64 	%fd173, %fd172, %fd409, %fd409;
	fma.rn.f64 	%fd174, %fd172, %fd159, 0d3FF0000000000000;
	selp.f64 	%fd175, %fd174, %fd173, %p24;
	and.b32  	%r72, %r126, 2;
	setp.eq.s32 	%p25, %r72, 0;
	mov.f64 	%fd176, 0d0000000000000000;
	sub.f64 	%fd177, %fd176, %fd175;
	selp.f64 	%fd178, %fd175, %fd177, %p25;
	fma.rn.f64 	%fd411, %fd22, %fd178, %fd411;
	@%p21 bra 	$L__BB0_17;
	mov.f64 	%fd184, 0d0000000000000000;
	mul.rn.f64 	%fd410, %fd16, %fd184;
	mov.b32 	%r127, 0;
	bra.uni 	$L__BB0_19;
$L__BB0_17:
	mul.f64 	%fd179, %fd16, 0d3FE45F306DC9C883;
	cvt.rni.s32.f64 	%r127, %fd179;
	cvt.rn.f64.s32 	%fd180, %r127;
	fma.rn.f64 	%fd181, %fd180, 0dBFF921FB54442D18, %fd16;
	fma.rn.f64 	%fd182, %fd180, 0dBC91A62633145C00, %fd181;
	fma.rn.f64 	%fd410, %fd180, 0dB97B839A252049C0, %fd182;
	setp.ltu.f64 	%p26, %fd23, 0d41E0000000000000;
	@%p26 bra 	$L__BB0_19;
	{ // callseq 2, 0
	.param .b64 param0;
	st.param.f64 	[param0], %fd16;
	.param .align 16 .b8 retval0[16];
	call.uni (retval0), 
	__internal_trig_reduction_slowpathd, 
	(
	param0
	);
	ld.param.f64 	%fd410, [retval0];
	ld.param.b32 	%r127, [retval0+8];
	} // callseq 2
$L__BB0_19:
	shl.b32 	%r75, %r127, 6;
	cvt.u64.u32 	%rd23, %r75;
	and.b64  	%rd24, %rd23, 64;
	mov.u64 	%rd25, __cudart_sin_cos_coeffs;
	add.s64 	%rd26, %rd25, %rd24;
	mul.rn.f64 	%fd185, %fd410, %fd410;
	and.b32  	%r76, %r127, 1;
	setp.eq.b32 	%p27, %r76, 1;
	selp.f64 	%fd186, 0dBDA8FF8320FD8164, 0d3DE5DB65F9785EBA, %p27;
	ld.global.nc.v2.f64 	{%fd187, %fd188}, [%rd26];
	fma.rn.f64 	%fd189, %fd186, %fd185, %fd187;
	fma.rn.f64 	%fd190, %fd189, %fd185, %fd188;
	ld.global.nc.v2.f64 	{%fd191, %fd192}, [%rd26+16];
	fma.rn.f64 	%fd193, %fd190, %fd185, %fd191;
	fma.rn.f64 	%fd194, %fd193, %fd185, %fd192;
	ld.global.nc.v2.f64 	{%fd195, %fd196}, [%rd26+32];
	fma.rn.f64 	%fd197, %fd194, %fd185, %fd195;
	fma.rn.f64 	%fd198, %fd197, %fd185, %fd196;
	fma.rn.f64 	%fd199, %fd198, %fd410, %fd410;
	fma.rn.f64 	%fd200, %fd198, %fd185, 0d3FF0000000000000;
	selp.f64 	%fd201, %fd200, %fd199, %p27;
	and.b32  	%r77, %r127, 2;
	setp.eq.s32 	%p28, %r77, 0;
	mov.f64 	%fd202, 0d0000000000000000;
	sub.f64 	%fd203, %fd202, %fd201;
	selp.f64 	%fd204, %fd201, %fd203, %p28;
	fma.rn.f64 	%fd412, %fd22, %fd204, %fd412;
	add.s32 	%r124, %r124, 1;
	setp.ne.s32 	%p29, %r124, 0;
	add.s64 	%rd60, %rd60, 8;
	@%p29 bra 	$L__BB0_3;
$L__BB0_20:
	setp.ge.s32 	%p30, %r132, %r2;
	@%p30 bra 	$L__BB0_42;
	setp.eq.s32 	%p31, %r132, %r1;
	@%p31 bra 	$L__BB0_41;
	mul.wide.u32 	%rd27, %r132, 8;
	add.s64 	%rd28, %rd1, %rd27;
	ld.global.f64 	%fd37, [%rd28];
	mul.wide.s32 	%rd29, %r2, 8;
	add.s64 	%rd30, %rd28, %rd29;
	ld.global.f64 	%fd205, [%rd30];
	add.s64 	%rd31, %rd30, %rd2;
	ld.global.f64 	%fd206, [%rd31];
	sub.f64 	%fd207, %fd205, %fd2;
	sub.f64 	%fd208, %fd206, %fd3;
	mul.f64 	%fd209, %fd208, %fd208;
	fma.rn.f64 	%fd210, %fd207, %fd207, %fd209;
	ld.const.f64 	%fd211, [SOFTENINGG];
	add.f64 	%fd38, %fd211, %fd210;
	sqrt.rn.f64 	%fd39, %fd38;
	div.rn.f64 	%fd40, %fd208, %fd207;
	abs.f64 	%fd41, %fd40;
	setp.leu.f64 	%p32, %fd41, 0d3FF0000000000000;
	mov.f64 	%fd413, %fd41;
	@%p32 bra 	$L__BB0_24;
	rcp.approx.ftz.f64 	%fd212, %fd41;
	neg.f64 	%fd213, %fd41;
	fma.rn.f64 	%fd214, %fd213, %fd212, 0d3FF0000000000000;
	fma.rn.f64 	%fd215, %fd214, %fd214, %fd214;
	fma.rn.f64 	%fd216, %fd215, %fd212, %fd212;
	setp.eq.f64 	%p33, %fd41, 0d7FF0000000000000;
	selp.f64 	%fd413, 0d0000000000000000, %fd216, %p33;
$L__BB0_24:
	setp.gt.f64 	%p34, %fd41, 0d3FF0000000000000;
	mul.f64 	%fd217, %fd413, %fd413;
	fma.rn.f64 	%fd218, %fd217, 0dBEF53E1D2A25FF7E, 0d3F2D3B63DBB65B49;
	fma.rn.f64 	%fd219, %fd218, %fd217, 0dBF5312788DDE082E;
	fma.rn.f64 	%fd220, %fd219, %fd217, 0d3F6F9690C8249315;
	fma.rn.f64 	%fd221, %fd220, %fd217, 0dBF82CF5AABC7CF0D;
	fma.rn.f64 	%fd222, %fd221, %fd217, 0d3F9162B0B2A3BFDE;
	fma.rn.f64 	%fd223, %fd222, %fd217, 0dBF9A7256FEB6FC6B;
	fma.rn.f64 	%fd224, %fd223, %fd217, 0d3FA171560CE4A489;
	fma.rn.f64 	%fd225, %fd224, %fd217, 0dBFA4F44D841450E4;
	fma.rn.f64 	%fd226, %fd225, %fd217, 0d3FA7EE3D3F36BB95;
	fma.rn.f64 	%fd227, %fd226, %fd217, 0dBFAAD32AE04A9FD1;
	fma.rn.f64 	%fd228, %fd227, %fd217, 0d3FAE17813D66954F;
	fma.rn.f64 	%fd229, %fd228, %fd217, 0dBFB11089CA9A5BCD;
	fma.rn.f64 	%fd230, %fd229, %fd217, 0d3FB3B12B2DB51738;
	fma.rn.f64 	%fd231, %fd230, %fd217, 0dBFB745D022F8DC5C;
	fma.rn.f64 	%fd232, %fd231, %fd217, 0d3FBC71C709DFE927;
	fma.rn.f64 	%fd233, %fd232, %fd217, 0dBFC2492491FA1744;
	fma.rn.f64 	%fd234, %fd233, %fd217, 0d3FC99999999840D2;
	fma.rn.f64 	%fd235, %fd234, %fd217, 0dBFD555555555544C;
	mul.f64 	%fd236, %fd217, %fd235;
	fma.rn.f64 	%fd237, %fd236, %fd413, %fd413;
	mov.f64 	%fd238, 0d3FF921FB54442D18;
	sub.f64 	%fd239, %fd238, %fd237;
	selp.f64 	%fd44, %fd239, %fd237, %p34;
	copysign.f64 	%fd45, %fd40, %fd44;
	ld.const.f64 	%fd240, [NEWTON_GG];
	mul.f64 	%fd46, %fd37, %fd240;
	{
	.reg .b32 %temp; 
	mov.b64 	{%temp, %r20}, %fd39;
	}
	mov.f64 	%fd241, 0d4000000000000000;
	{
	.reg .b32 %temp; 
	mov.b64 	{%temp, %r78}, %fd241;
	}
	and.b32  	%r22, %r78, 2146435072;
	setp.eq.s32 	%p35, %r22, 1062207488;
	abs.f64 	%fd47, %fd39;
	{ // callseq 3, 0
	.param .b64 param0;
	st.param.f64 	[param0], %fd47;
	.param .b64 retval0;
	call.uni (retval0), 
	__internal_accurate_pow, 
	(
	param0
	);
	ld.param.f64 	%fd242, [retval0];
	} // callseq 3
	setp.lt.s32 	%p36, %r20, 0;
	neg.f64 	%fd244, %fd242;
	selp.f64 	%fd245, %fd244, %fd242, %p35;
	selp.f64 	%fd415, %fd245, %fd242, %p36;
	setp.neu.f64 	%p37, %fd38, 0d0000000000000000;
	@%p37 bra 	$L__BB0_26;
	selp.b32 	%r79, %r20, 0, %p35;
	setp.lt.s32 	%p39, %r78, 0;
	or.b32  	%r80, %r79, 2146435072;
	selp.b32 	%r81, %r80, %r79, %p39;
	mov.b32 	%r82, 0;
	mov.b64 	%fd415, {%r82, %r81};
$L__BB0_26:
	add.f64 	%fd246, %fd39, 0d4000000000000000;
	{
	.reg .b32 %temp; 
	mov.b64 	{%temp, %r83}, %fd246;
	}
	and.b32  	%r84, %r83, 2146435072;
	setp.ne.s32 	%p40, %r84, 2146435072;
	@%p40 bra 	$L__BB0_31;
	setp.ltu.f64 	%p41, %fd38, 0d0000000000000000;
	@%p41 bra 	$L__BB0_30;
	setp.neu.f64 	%p42, %fd47, 0d7FF0000000000000;
	@%p42 bra 	$L__BB0_31;
	setp.lt.s32 	%p43, %r20, 0;
	setp.eq.s32 	%p44, %r22, 1062207488;
	setp.lt.s32 	%p45, %r78, 0;
	selp.b32 	%r86, 0, 2146435072, %p45;
	and.b32  	%r87, %r78, 2147483647;
	setp.ne.s32 	%p46, %r87, 1071644672;
	or.b32  	%r88, %r86, -2147483648;
	selp.b32 	%r89, %r88, %r86, %p46;
	selp.b32 	%r90, %r89, %r86, %p44;
	selp.b32 	%r91, %r90, %r86, %p43;
	mov.b32 	%r92, 0;
	mov.b64 	%fd415, {%r92, %r91};
	bra.uni 	$L__BB0_31;
$L__BB0_30:
	mov.f64 	%fd247, 0d4000000000000000;
	add.rn.f64 	%fd415, %fd39, %fd247;
$L__BB0_31:
	setp.eq.f64 	%p47, %fd39, 0d3FF0000000000000;
	selp.f64 	%fd248, 0d3FF0000000000000, %fd415, %p47;
	div.rn.f64 	%fd54, %fd46, %fd248;
	abs.f64 	%fd55, %fd44;
	setp.eq.f64 	%p48, %fd55, 0d7FF0000000000000;
	@%p48 bra 	$L__BB0_35;
	mul.f64 	%fd249, %fd45, 0d3FE45F306DC9C883;
	cvt.rni.s32.f64 	%r129, %fd249;
	cvt.rn.f64.s32 	%fd250, %r129;
	fma.rn.f64 	%fd251, %fd250, 0dBFF921FB54442D18, %fd45;
	fma.rn.f64 	%fd252, %fd250, 0dBC91A62633145C00, %fd251;
	fma.rn.f64 	%fd417, %fd250, 0dB97B839A252049C0, %fd252;
	setp.ltu.f64 	%p49, %fd55, 0d41E0000000000000;
	@%p49 bra 	$L__BB0_34;
	{ // callseq 4, 0
	.param .b64 param0;
	st.param.f64 	[param0], %fd45;
	.param .align 16 .b8 retval0[16];
	call.uni (retval0), 
	__internal_trig_reduction_slowpathd, 
	(
	param0
	);
	ld.param.f64 	%fd417, [retval0];
	ld.param.b32 	%r129, [retval0+8];
	} // callseq 4
$L__BB0_34:
	add.s32 	%r130, %r129, 1;
	bra.uni 	$L__BB0_36;
$L__BB0_35:
	mov.f64 	%fd254, 0d0000000000000000;
	mul.rn.f64 	%fd417, %fd45, %fd254;
	mov.b32 	%r130, 1;
$L__BB0_36:
	setp.eq.f64 	%p50, %fd55, 0d7FF0000000000000;
	shl.b32 	%r95, %r130, 6;
	cvt.u64.u32 	%rd32, %r95;
	and.b64  	%rd33, %rd32, 64;
	mov.u64 	%rd34, __cudart_sin_cos_coeffs;
	add.s64 	%rd35, %rd34, %rd33;
	mul.rn.f64 	%fd255, %fd417, %fd417;
	and.b32  	%r96, %r130, 1;
	setp.eq.b32 	%p51, %r96, 1;
	selp.f64 	%fd256, 0dBDA8FF8320FD8164, 0d3DE5DB65F9785EBA, %p51;
	ld.global.nc.v2.f64 	{%fd257, %fd258}, [%rd35];
	fma.rn.f64 	%fd259, %fd256, %fd255, %fd257;
	fma.rn.f64 	%fd260, %fd259, %fd255, %fd258;
	ld.global.nc.v2.f64 	{%fd261, %fd262}, [%rd35+16];
	fma.rn.f64 	%fd263, %fd260, %fd255, %fd261;
	fma.rn.f64 	%fd264, %fd263, %fd255, %fd262;
	ld.global.nc.v2.f64 	{%fd265, %fd266}, [%rd35+32];
	fma.rn.f64 	%fd267, %fd264, %fd255, %fd265;
	fma.rn.f64 	%fd268, %fd267, %fd255, %fd266;
	fma.rn.f64 	%fd269, %fd268, %fd417, %fd417;
	fma.rn.f64 	%fd270, %fd268, %fd255, 0d3FF0000000000000;
	selp.f64 	%fd271, %fd270, %fd269, %p51;
	and.b32  	%r97, %r130, 2;
	setp.eq.s32 	%p52, %r97, 0;
	mov.f64 	%fd272, 0d0000000000000000;
	sub.f64 	%fd273, %fd272, %fd271;
	selp.f64 	%fd274, %fd271, %fd273, %p52;
	fma.rn.f64 	%fd411, %fd54, %fd274, %fd411;
	@%p50 bra 	$L__BB0_39;
	mul.f64 	%fd275, %fd45, 0d3FE45F306DC9C883;
	cvt.rni.s32.f64 	%r131, %fd275;
	cvt.rn.f64.s32 	%fd276, %r131;
	fma.rn.f64 	%fd277, %fd276, 0dBFF921FB54442D18, %fd45;
	fma.rn.f64 	%fd278, %fd276, 0dBC91A62633145C00, %fd277;
	fma.rn.f64 	%fd418, %fd276, 0dB97B839A252049C0, %fd278;
	setp.ltu.f64 	%p53, %fd55, 0d41E0000000000000;
	@%p53 bra 	$L__BB0_40;
	{ // callseq 5, 0
	.param .b64 param0;
	st.param.f64 	[param0], %fd45;
	.param .align 16 .b8 retval0[16];
	call.uni (retval0), 
	__internal_trig_reduction_slowpathd, 
	(
	param0
	);
	ld.param.f64 	%fd418, [retval0];
	ld.param.b32 	%r131, [retval0+8];
	} // callseq 5
	bra.uni 	$L__BB0_40;
$L__BB0_39:
	mov.f64 	%fd280, 0d0000000000000000;
	mul.rn.f64 	%fd418, %fd45, %fd280;
	mov.b32 	%r131, 0;
$L__BB0_40:
	shl.b32 	%r100, %r131, 6;
	cvt.u64.u32 	%rd36, %r100;
	and.b64  	%rd37, %rd36, 64;
	add.s64 	%rd39, %rd34, %rd37;
	mul.rn.f64 	%fd281, %fd418, %fd418;
	and.b32  	%r101, %r131, 1;
	setp.eq.b32 	%p54, %r101, 1;
	selp.f64 	%fd282, 0dBDA8FF8320FD8164, 0d3DE5DB65F9785EBA, %p54;
	ld.global.nc.v2.f64 	{%fd283, %fd284}, [%rd39];
	fma.rn.f64 	%fd285, %fd282, %fd281, %fd283;
	fma.rn.f64 	%fd286, %fd285, %fd281, %fd284;
	ld.global.nc.v2.f64 	{%fd287, %fd288}, [%rd39+16];
	fma.rn.f64 	%fd289, %fd286, %fd281, %fd287;
	fma.rn.f64 	%fd290, %fd289, %fd281, %fd288;
	ld.global.nc.v2.f64 	{%fd291, %fd292}, [%rd39+32];
	fma.rn.f64 	%fd293, %fd290, %fd281, %fd291;
	fma.rn.f64 	%fd294, %fd293, %fd281, %fd292;
	fma.rn.f64 	%fd295, %fd294, %fd418, %fd418;
	fma.rn.f64 	%fd296, %fd294, %fd281, 0d3FF0000000000000;
	selp.f64 	%fd297, %fd296, %fd295, %p54;
	and.b32  	%r102, %r131, 2;
	setp.eq.s32 	%p55, %r102, 0;
	mov.f64 	%fd298, 0d0000000000000000;
	sub.f64 	%fd299, %fd298, %fd297;
	selp.f64 	%fd300, %fd297, %fd299, %p55;
	fma.rn.f64 	%fd412, %fd54, %fd300, %fd412;
$L__BB0_41:
	add.s32 	%r132, %r132, 1;
$L__BB0_42:
	setp.ge.s32 	%p56, %r132, %r2;
	@%p56 bra 	$L__BB0_61;
	ld.const.f64 	%fd71, [SOFTENINGG];
	mov.f64 	%fd301, 0d4000000000000000;
	{
	.reg .b32 %temp; 
	mov.b64 	{%temp, %r33}, %fd301;
	}
	and.b32  	%r34, %r33, 2146435072;
	setp.eq.s32 	%p57, %r34, 1062207488;
	setp.lt.s32 	%p58, %r33, 0;
	selp.b32 	%r35, 0, 2146435072, %p58;
	and.b32  	%r103, %r33, 2147483647;
	setp.ne.s32 	%p59, %r103, 1071644672;
	and.pred  	%p2, %p57, %p59;
	sub.s32 	%r133, %r132, %r2;
	mul.wide.u32 	%rd40, %r132, 8;
	add.s64 	%rd61, %rd1, %rd40;
	mul.wide.s32 	%rd42, %r2, 16;
	ld.const.f64 	%fd345, [NEWTON_GG];
	mov.u64 	%rd46, __cudart_sin_cos_coeffs;
$L__BB0_44:
	ld.global.f64 	%fd74, [%rd61];
	add.s64 	%rd41, %rd61, %rd2;
	ld.global.f64 	%fd302, [%rd41];
	add.s64 	%rd43, %rd61, %rd42;
	ld.global.f64 	%fd303, [%rd43];
	sub.f64 	%fd304, %fd302, %fd2;
	sub.f64 	%fd305, %fd303, %fd3;
	mul.f64 	%fd306, %fd305, %fd305;
	fma.rn.f64 	%fd307, %fd304, %fd304, %fd306;
	add.f64 	%fd75, %fd71, %fd307;
	sqrt.rn.f64 	%fd76, %fd75;
	div.rn.f64 	%fd77, %fd305, %fd304;
	abs.f64 	%fd78, %fd77;
	setp.leu.f64 	%p60, %fd78, 0d3FF0000000000000;
	mov.f64 	%fd425, %fd78;
	@%p60 bra 	$L__BB0_46;
	rcp.approx.ftz.f64 	%fd308, %fd78;
	neg.f64 	%fd309, %fd78;
	fma.rn.f64 	%fd310, %fd309, %fd308, 0d3FF0000000000000;
	fma.rn.f64 	%fd311, %fd310, %fd310, %fd310;
	fma.rn.f64 	%fd312, %fd311, %fd308, %fd308;
	setp.eq.f64 	%p61, %fd78, 0d7FF0000000000000;
	selp.f64 	%fd425, 0d0000000000000000, %fd312, %p61;
$L__BB0_46:
	setp.gt.f64 	%p62, %fd78, 0d3FF0000000000000;
	setp.lt.s32 	%p63, %r33, 0;
	setp.eq.s32 	%p64, %r34, 1062207488;
	mul.f64 	%fd313, %fd425, %fd425;
	fma.rn.f64 	%fd314, %fd313, 0dBEF53E1D2A25FF7E, 0d3F2D3B63DBB65B49;
	fma.rn.f64 	%fd315, %fd314, %fd313, 0dBF5312788DDE082E;
	fma.rn.f64 	%fd316, %fd315, %fd313, 0d3F6F9690C8249315;
	fma.rn.f64 	%fd317, %fd316, %fd313, 0dBF82CF5AABC7CF0D;
	fma.rn.f64 	%fd318, %fd317, %fd313, 0d3F9162B0B2A3BFDE;
	fma.rn.f64 	%fd319, %fd318, %fd313, 0dBF9A7256FEB6FC6B;
	fma.rn.f64 	%fd320, %fd319, %fd313, 0d3FA171560CE4A489;
	fma.rn.f64 	%fd321, %fd320, %fd313, 0dBFA4F44D841450E4;
	fma.rn.f64 	%fd322, %fd321, %fd313, 0d3FA7EE3D3F36BB95;
	fma.rn.f64 	%fd323, %fd322, %fd313, 0dBFAAD32AE04A9FD1;
	fma.rn.f64 	%fd324, %fd323, %fd313, 0d3FAE17813D66954F;
	fma.rn.f64 	%fd325, %fd324, %fd313, 0dBFB11089CA9A5BCD;
	fma.rn.f64 	%fd326, %fd325, %fd313, 0d3FB3B12B2DB51738;
	fma.rn.f64 	%fd327, %fd326, %fd313, 0dBFB745D022F8DC5C;
	fma.rn.f64 	%fd328, %fd327, %fd313, 0d3FBC71C709DFE927;
	fma.rn.f64 	%fd329, %fd328, %fd313, 0dBFC2492491FA1744;
	fma.rn.f64 	%fd330, %fd329, %fd313, 0d3FC99999999840D2;
	fma.rn.f64 	%fd331, %fd330, %fd313, 0dBFD555555555544C;
	mul.f64 	%fd332, %fd313, %fd331;
	fma.rn.f64 	%fd333, %fd332, %fd425, %fd425;
	mov.f64 	%fd334, 0d3FF921FB54442D18;
	sub.f64 	%fd335, %fd334, %fd333;
	selp.f64 	%fd81, %fd335, %fd333, %p62;
	copysign.f64 	%fd82, %fd77, %fd81;
	{
	.reg .b32 %temp; 
	mov.b64 	{%temp, %r38}, %fd76;
	}
	abs.f64 	%fd83, %fd76;
	{ // callseq 6, 0
	.param .b64 param0;
	st.param.f64 	[param0], %fd83;
	.param .b64 retval0;
	call.uni (retval0), 
	__internal_accurate_pow, 
	(
	param0
	);
	ld.param.f64 	%fd336, [retval0];
	} // callseq 6
	setp.lt.s32 	%p66, %r38, 0;
	neg.f64 	%fd338, %fd336;
	selp.f64 	%fd339, %fd338, %fd336, %p64;
	selp.f64 	%fd340, %fd339, %fd336, %p66;
	setp.eq.f64 	%p67, %fd75, 0d0000000000000000;
	selp.b32 	%r104, %r38, 0, %p64;
	or.b32  	%r105, %r104, 2146435072;
	selp.b32 	%r106, %r105, %r104, %p63;
	mov.b32 	%r107, 0;
	mov.b64 	%fd341, {%r107, %r106};
	selp.f64 	%fd426, %fd341, %fd340, %p67;
	add.f64 	%fd342, %fd76, 0d4000000000000000;
	{
	.reg .b32 %temp; 
	mov.b64 	{%temp, %r108}, %fd342;
	}
	and.b32  	%r109, %r108, 2146435072;
	setp.ne.s32 	%p68, %r109, 2146435072;
	@%p68 bra 	$L__BB0_51;
	setp.ltu.f64 	%p69, %fd75, 0d0000000000000000;
	@%p69 bra 	$L__BB0_50;
	setp.neu.f64 	%p70, %fd83, 0d7FF0000000000000;
	@%p70 bra 	$L__BB0_51;
	or.b32  	%r110, %r35, -2147483648;
	selp.b32 	%r111, %r110, %r35, %p2;
	selp.b32 	%r112, %r111, %r35, %p66;
	mov.b32 	%r113, 0;
	mov.b64 	%fd426, {%r113, %r112};
	bra.uni 	$L__BB0_51;
$L__BB0_50:
	mov.f64 	%fd343, 0d4000000000000000;
	add.rn.f64 	%fd426, %fd76, %fd343;
$L__BB0_51:
	setp.eq.f64 	%p72, %fd76, 0d3FF0000000000000;
	selp.f64 	%fd344, 0d3FF0000000000000, %fd426, %p72;
	mul.f64 	%fd346, %fd74, %fd345;
	div.rn.f64 	%fd88, %fd346, %fd344;
	abs.f64 	%fd89, %fd81;
	setp.eq.f64 	%p73, %fd89, 0d7FF0000000000000;
	@%p73 bra 	$L__BB0_55;
	mul.f64 	%fd347, %fd82, 0d3FE45F306DC9C883;
	cvt.rni.s32.f64 	%r134, %fd347;
	cvt.rn.f64.s32 	%fd348, %r134;
	fma.rn.f64 	%fd349, %fd348, 0dBFF921FB54442D18, %fd82;
	fma.rn.f64 	%fd350, %fd348, 0dBC91A62633145C00, %fd349;
	fma.rn.f64 	%fd428, %fd348, 0dB97B839A252049C0, %fd350;
	setp.ltu.f64 	%p74, %fd89, 0d41E0000000000000;
	@%p74 bra 	$L__BB0_54;
	{ // callseq 7, 0
	.param .b64 param0;
	st.param.f64 	[param0], %fd82;
	.param .align 16 .b8 retval0[16];
	call.uni (retval0), 
	__internal_trig_reduction_slowpathd, 
	(
	param0
	);
	ld.param.f64 	%fd428, [retval0];
	ld.param.b32 	%r134, [retval0+8];
	} // callseq 7
$L__BB0_54:
	add.s32 	%r135, %r134, 1;
	bra.uni 	$L__BB0_56;
$L__BB0_55:
	mov.f64 	%fd352, 0d0000000000000000;
	mul.rn.f64 	%fd428, %fd82, %fd352;
	mov.b32 	%r135, 1;
$L__BB0_56:
	shl.b32 	%r116, %r135, 6;
	cvt.u64.u32 	%rd44, %r116;
	and.b64  	%rd45, %rd44, 64;
	add.s64 	%rd47, %rd46, %rd45;
	mul.rn.f64 	%fd353, %fd428, %fd428;
	and.b32  	%r117, %r135, 1;
	setp.eq.b32 	%p76, %r117, 1;
	selp.f64 	%fd354, 0dBDA8FF8320FD8164, 0d3DE5DB65F9785EBA, %p76;
	ld.global.nc.v2.f64 	{%fd355, %fd356}, [%rd47];
	fma.rn.f64 	%fd357, %fd354, %fd353, %fd355;
	fma.rn.f64 	%fd358, %fd357, %fd353, %fd356;
	ld.global.nc.v2.f64 	{%fd359, %fd360}, [%rd47+16];
	fma.rn.f64 	%fd361, %fd358, %fd353, %fd359;
	fma.rn.f64 	%fd362, %fd361, %fd353, %fd360;
	ld.global.nc.v2.f64 	{%fd363, %fd364}, [%rd47+32];
	fma.rn.f64 	%fd365, %fd362, %fd353, %fd363;
	fma.rn.f64 	%fd366, %fd365, %fd353, %fd364;
	fma.rn.f64 	%fd367, %fd366, %fd428, %fd428;
	fma.rn.f64 	%fd368, %fd366, %fd353, 0d3FF0000000000000;
	selp.f64 	%fd369, %fd368, %fd367, %p76;
	and.b32  	%r118, %r135, 2;
	setp.eq.s32 	%p77, %r118, 0;
	mov.f64 	%fd370, 0d0000000000000000;
	sub.f64 	%fd371, %fd370, %fd369;
	selp.f64 	%fd372, %fd369, %fd371, %p77;
	fma.rn.f64 	%fd411, %fd88, %fd372, %fd411;
	@%p73 bra 	$L__BB0_59;
	mul.f64 	%fd373, %fd82, 0d3FE45F306DC9C883;
	cvt.rni.s32.f64 	%r136, %fd373;
	cvt.rn.f64.s32 	%fd374, %r136;
	fma.rn.f64 	%fd375, %fd374, 0dBFF921FB54442D18, %fd82;
	fma.rn.f64 	%fd376, %fd374, 0dBC91A62633145C00, %fd375;
	fma.rn.f64 	%fd429, %fd374, 0dB97B839A252049C0, %fd376;
	setp.ltu.f64 	%p78, %fd89, 0d41E0000000000000;
	@%p78 bra 	$L__BB0_60;
	{ // callseq 8, 0
	.param .b64 param0;
	st.param.f64 	[param0], %fd82;
	.param .align 16 .b8 retval0[16];
	call.uni (retval0), 
	__internal_trig_reduction_slowpathd, 
	(
	param0
	);
	ld.param.f64 	%fd429, [retval0];
	ld.param.b32 	%r136, [retval0+8];
	} // callseq 8
	bra.uni 	$L__BB0_60;
$L__BB0_59:
	mov.f64 	%fd378, 0d0000000000000000;
	mul.rn.f64 	%fd429, %fd82, %fd378;
	mov.b32 	%r136, 0;
$L__BB0_60:
	shl.b32 	%r121, %r136, 6;
	cvt.u64.u32 	%rd48, %r121;
	and.b64  	%rd49, %rd48, 64;
	add.s64 	%rd51, %rd46, %rd49;
	mul.rn.f64 	%fd379, %fd429, %fd429;
	and.b32  	%r122, %r136, 1;
	setp.eq.b32 	%p79, %r122, 1;
	selp.f64 	%fd380, 0dBDA8FF8320FD8164, 0d3DE5DB65F9785EBA, %p79;
	ld.global.nc.v2.f64 	{%fd381, %fd382}, [%rd51];
	fma.rn.f64 	%fd383, %fd380, %fd379, %fd381;
	fma.rn.f64 	%fd384, %fd383, %fd379, %fd382;
	ld.global.nc.v2.f64 	{%fd385, %fd386}, [%rd51+16];
	fma.rn.f64 	%fd387, %fd384, %fd379, %fd385;
	fma.rn.f64 	%fd388, %fd387, %fd379, %fd386;
	ld.global.nc.v2.f64 	{%fd389, %fd390}, [%rd51+32];
	fma.rn.f64 	%fd391, %fd388, %fd379, %fd389;
	fma.rn.f64 	%fd392, %fd391, %fd379, %fd390;
	fma.rn.f64 	%fd393, %fd392, %fd429, %fd429;
	fma.rn.f64 	%fd394, %fd392, %fd379, 0d3FF0000000000000;
	selp.f64 	%fd395, %fd394, %fd393, %p79;
	and.b32  	%r123, %r136, 2;
	setp.eq.s32 	%p80, %r123, 0;
	mov.f64 	%fd396, 0d0000000000000000;
	sub.f64 	%fd397, %fd396, %fd395;
	selp.f64 	%fd398, %fd395, %fd397, %p80;
	fma.rn.f64 	%fd412, %fd88, %fd398, %fd412;
	add.s32 	%r133, %r133, 1;
	setp.ne.s32 	%p81, %r133, 0;
	add.s64 	%rd61, %rd61, 8;
	@%p81 bra 	$L__BB0_44;
$L__BB0_61:
	ld.param.u64 	%rd59, [_Z10N_body_GPUidPdS__param_3];
	ld.param.f64 	%fd403, [_Z10N_body_GPUidPdS__param_1];
	fma.rn.f64 	%fd399, %fd403, %fd411, %fd4;
	fma.rn.f64 	%fd400, %fd403, %fd412, %fd5;
	cvta.to.global.u64 	%rd52, %rd59;
	mul.wide.s32 	%rd53, %r1, 8;
	add.s64 	%rd54, %rd52, %rd53;
	st.global.f64 	[%rd54], %fd1;
	fma.rn.f64 	%fd401, %fd403, %fd399, %fd2;
	add.s64 	%rd55, %rd54, %rd2;
	st.global.f64 	[%rd55], %fd401;
	fma.rn.f64 	%fd402, %fd403, %fd400, %fd3;
	add.s64 	%rd56, %rd55, %rd2;
	st.global.f64 	[%rd56], %fd402;
	add.s64 	%rd57, %rd56, %rd2;
	st.global.f64 	[%rd57], %fd399;
	add.s64 	%rd58, %rd57, %rd2;
	st.global.f64 	[%rd58], %fd400;
$L__BB0_62:
	ret;

}
	// .globl	_Z12N_body_GPU_FidPdS_i
.visible .entry _Z12N_body_GPU_FidPdS_i(
	.param .u32 _Z12N_body_GPU_FidPdS_i_param_0,
	.param .f64 _Z12N_body_GPU_FidPdS_i_param_1,
	.param .u64 .ptr .align 1 _Z12N_body_GPU_FidPdS_i_param_2,
	.param .u64 .ptr .align 1 _Z12N_body_GPU_FidPdS_i_param_3,
	.param .u32 _Z12N_body_GPU_FidPdS_i_param_4
)
{
	.reg .pred 	%p<18>;
	.reg .b32 	%r<59>;
	.reg .b64 	%rd<25>;
	.reg .b64 	%fd<172>;

	ld.param.u32 	%r25, [_Z12N_body_GPU_FidPdS_i_param_0];
	ld.param.u64 	%rd3, [_Z12N_body_GPU_FidPdS_i_param_2];
	ld.param.u64 	%rd4, [_Z12N_body_GPU_FidPdS_i_param_3];
	mov.u32 	%r27, %tid.x;
	mov.u32 	%r28, %ntid.x;
	mov.u32 	%r29, %ctaid.x;
	mad.lo.s32 	%r1, %r28, %r29, %r27;
	mul.hi.s32 	%r30, %r25, 1717986919;
	shr.u32 	%r31, %r30, 31;
	shr.s32 	%r32, %r30, 1;
	add.s32 	%r2, %r32, %r31;
	setp.ge.s32 	%p1, %r1, %r2;
	@%p1 bra 	$L__BB1_21;
	ld.param.u32 	%r50, [_Z12N_body_GPU_FidPdS_i_param_4];
	cvta.to.global.u64 	%rd5, %rd4;
	cvta.to.global.u64 	%rd6, %rd3;
	mul.wide.s32 	%rd7, %r1, 8;
	add.s64 	%rd8, %rd6, %rd7;
	ld.global.f64 	%fd45, [%rd8];
	shl.b32 	%r33, %r1, 3;
	mov.u32 	%r34, datos;
	add.s32 	%r35, %r34, %r33;
	st.shared.f64 	[%r35], %fd45;
	mul.wide.s32 	%rd1, %r2, 8;
	add.s64 	%rd9, %rd8, %rd1;
	ld.global.f64 	%fd46, [%rd9];
	shl.b32 	%r3, %r2, 3;
	add.s32 	%r4, %r35, %r3;
	st.shared.f64 	[%r4], %fd46;
	add.s64 	%rd10, %rd9, %rd1;
	ld.global.f64 	%fd47, [%rd10];
	add.s32 	%r5, %r4, %r3;
	st.shared.f64 	[%r5], %fd47;
	add.s64 	%rd11, %rd10, %rd1;
	ld.global.f64 	%fd168, [%rd11];
	add.s64 	%rd12, %rd11, %rd1;
	ld.global.f64 	%fd169, [%rd12];
	ld.shared.f64 	%fd48, [%r35];
	add.s64 	%rd2, %rd5, %rd7;
	st.global.f64 	[%rd2], %fd48;
	setp.lt.s32 	%p2, %r50, 1;
	@%p2 bra 	$L__BB1_20;
	neg.s32 	%r6, %r2;
	neg.s32 	%r7, %r1;
	shl.b32 	%r8, %r2, 4;
	mov.b32 	%r52, 0;
	ld.const.f64 	%fd140, [NEWTON_GG];
$L__BB1_3:
	setp.lt.s32 	%p3, %r25, 5;
	bar.sync 	0;
	ld.shared.f64 	%fd166, [%r4];
	ld.shared.f64 	%fd167, [%r5];
	mov.f64 	%fd162, 0d0000000000000000;
	mov.f64 	%fd163, %fd162;
	@%p3 bra 	$L__BB1_19;
	mov.f64 	%fd163, 0d0000000000000000;
	mov.u32 	%r53, datos;
	mov.u32 	%r54, %r7;
	mov.u32 	%r55, %r6;
	mov.f64 	%fd162, %fd163;
$L__BB1_5:
	setp.eq.s32 	%p4, %r54, 0;
	@%p4 bra 	$L__BB1_18;
	add.s32 	%r38, %r53, %r3;
	ld.shared.f64 	%fd51, [%r38];
	sub.f64 	%fd9, %fd166, %fd51;
	add.s32 	%r39, %r53, %r8;
	ld.shared.f64 	%fd52, [%r39];
	sub.f64 	%fd10, %fd167, %fd52;
	div.rn.f64 	%fd11, %fd10, %fd9;
	abs.f64 	%fd12, %fd11;
	setp.leu.f64 	%p5, %fd12, 0d3FF0000000000000;
	mov.f64 	%fd158, %fd12;
	@%p5 bra 	$L__BB1_8;
	rcp.approx.ftz.f64 	%fd53, %fd12;
	neg.f64 	%fd54, %fd12;
	fma.rn.f64 	%fd55, %fd54, %fd53, 0d3FF0000000000000;
	fma.rn.f64 	%fd56, %fd55, %fd55, %fd55;
	fma.rn.f64 	%fd57, %fd56, %fd53, %fd53;
	setp.eq.f64 	%p6, %fd12, 0d7FF0000000000000;
	selp.f64 	%fd158, 0d0000000000000000, %fd57, %p6;
$L__BB1_8:
	setp.gt.f64 	%p7, %fd12, 0d3FF0000000000000;
	mul.f64 	%fd58, %fd158, %fd158;
	fma.rn.f64 	%fd59, %fd58, 0dBEF53E1D2A25FF7E, 0d3F2D3B63DBB65B49;
	fma.rn.f64 	%fd60, %fd59, %fd58, 0dBF5312788DDE082E;
	fma.rn.f64 	%fd61, %fd60, %fd58, 0d3F6F9690C8249315;
	fma.rn.f64 	%fd62, %fd61, %fd58, 0dBF82CF5AABC7CF0D;
	fma.rn.f64 	%fd63, %fd62, %fd58, 0d3F9162B0B2A3BFDE;
	fma.rn.f64 	%fd64, %fd63, %fd58, 0dBF9A7256FEB6FC6B;
	fma.rn.f64 	%fd65, %fd64, %fd58, 0d3FA171560CE4A489;
	fma.rn.f64 	%fd66, %fd65, %fd58, 0dBFA4F44D841450E4;
	fma.rn.f64 	%fd67, %fd66, %fd58, 0d3FA7EE3D3F36BB95;
	fma.rn.f64 	%fd68, %fd67, %fd58, 0dBFAAD32AE04A9FD1;
	fma.rn.f64 	%fd69, %fd68, %fd58, 0d3FAE17813D66954F;
	fma.rn.f64 	%fd70, %fd69, %fd58, 0dBFB11089CA9A5BCD;
	fma.rn.f64 	%fd71, %fd70, %fd58, 0d3FB3B12B2DB51738;
	fma.rn.f64 	%fd72, %fd71, %fd58, 0dBFB745D022F8DC5C;
	fma.rn.f64 	%fd73, %fd72, %fd58, 0d3FBC71C709DFE927;
	fma.rn.f64 	%fd74, %fd73, %fd58, 0dBFC2492491FA1744;
	fma.rn.f64 	%fd75, %fd74, %fd58, 0d3FC99999999840D2;
	fma.rn.f64 	%fd76, %fd75, %fd58, 0dBFD555555555544C;
	mul.f64 	%fd77, %fd58, %fd76;
	fma.rn.f64 	%fd78, %fd77, %fd158, %fd158;
	mov.f64 	%fd79, 0d3FF921FB54442D18;
	sub.f64 	%fd80, %fd79, %fd78;
	selp.f64 	%fd81, %fd80, %fd78, %p7;
	copysign.f64 	%fd15, %fd11, %fd81;
	ld.shared.f64 	%fd82, [%r53];
	mul.f64 	%fd83, %fd10, %fd10;
	fma.rn.f64 	%fd84, %fd9, %fd9, %fd83;
	ld.const.f64 	%fd85, [SOFTENINGG];
	add.f64 	%fd86, %fd84, %fd85;
	sqrt.rn.f64 	%fd87, %fd86;
	div.rn.f64 	%fd16, %fd82, %fd87;
	abs.f64 	%fd17, %fd81;
	setp.neu.f64 	%p8, %fd17, 0d7FF0000000000000;
	@%p8 bra 	$L__BB1_10;
	mov.f64 	%fd93, 0d0000000000000000;
	mul.rn.f64 	%fd160, %fd15, %fd93;
	mov.b32 	%r57, 1;
	bra.uni 	$L__BB1_13;
$L__BB1_10:
	mul.f64 	%fd88, %fd15, 0d3FE45F306DC9C883;
	cvt.rni.s32.f64 	%r56, %fd88;
	cvt.rn.f64.s32 	%fd89, %r56;
	fma.rn.f64 	%fd90, %fd89, 0dBFF921FB54442D18, %fd15;
	fma.rn.f64 	%fd91, %fd89, 0dBC91A62633145C00, %fd90;
	fma.rn.f64 	%fd160, %fd89, 0dB97B839A252049C0, %fd91;
	setp.ltu.f64 	%p9, %fd17, 0d41E0000000000000;
	@%p9 bra 	$L__BB1_12;
	{ // callseq 9, 0
	.param .b64 param0;
	st.param.f64 	[param0], %fd15;
	.param .align 16 .b8 retval0[16];
	call.uni (retval0), 
	__internal_trig_reduction_slowpathd, 
	(
	param0
	);
	ld.param.f64 	%fd160, [retval0];
	ld.param.b32 	%r56, [retval0+8];
	} // callseq 9
$L__BB1_12:
	add.s32 	%r57, %r56, 1;
$L__BB1_13:
	shl.b32 	%r42, %r57, 6;
	cvt.u64.u32 	%rd13, %r42;
	and.b64  	%rd14, %rd13, 64;
	mov.u64 	%rd15, __cudart_sin_cos_coeffs;
	add.s64 	%rd16, %rd15, %rd14;
	mul.rn.f64 	%fd94, %fd160, %fd160;
	and.b32  	%r43, %r57, 1;
	setp.eq.b32 	%p11, %r43, 1;
	selp.f64 	%fd95, 0dBDA8FF8320FD8164, 0d3DE5DB65F9785EBA, %p11;
	ld.global.nc.v2.f64 	{%fd96, %fd97}, [%rd16];
	fma.rn.f64 	%fd98, %fd95, %fd94, %fd96;
	fma.rn.f64 	%fd99, %fd98, %fd94, %fd97;
	ld.global.nc.v2.f64 	{%fd100, %fd101}, [%rd16+16];
	fma.rn.f64 	%fd102, %fd99, %fd94, %fd100;
	fma.rn.f64 	%fd103, %fd102, %fd94, %fd101;
	ld.global.nc.v2.f64 	{%fd104, %fd105}, [%rd16+32];
	fma.rn.f64 	%fd106, %fd103, %fd94, %fd104;
	fma.rn.f64 	%fd107, %fd106, %fd94, %fd105;
	fma.rn.f64 	%fd108, %fd107, %fd160, %fd160;
	fma.rn.f64 	%fd109, %fd107, %fd94, 0d3FF0000000000000;
	selp.f64 	%fd110, %fd109, %fd108, %p11;
	and.b32  	%r44, %r57, 2;
	setp.eq.s32 	%p12, %r44, 0;
	mov.f64 	%fd111, 0d0000000000000000;
	sub.f64 	%fd112, %fd111, %fd110;
	selp.f64 	%fd113, %fd110, %fd112, %p12;
	fma.rn.f64 	%fd162, %fd16, %fd113, %fd162;
	@%p8 bra 	$L__BB1_15;
	mov.f64 	%fd119, 0d0000000000000000;
	mul.rn.f64 	%fd161, %fd15, %fd119;
	mov.b32 	%r58, 0;
	bra.uni 	$L__BB1_17;
$L__BB1_15:
	mul.f64 	%fd114, %fd15, 0d3FE45F306DC9C883;
	cvt.rni.s32.f64 	%r58, %fd114;
	cvt.rn.f64.s32 	%fd115, %r58;
	fma.rn.f64 	%fd116, %fd115, 0dBFF921FB54442D18, %fd15;
	fma.rn.f64 	%fd117, %fd115, 0dBC91A62633145C00, %fd116;
	fma.rn.f64 	%fd161, %fd115, 0dB97B839A252049C0, %fd117;
	setp.ltu.f64 	%p13, %fd17, 0d41E0000000000000;
	@%p13 bra 	$L__BB1_17;
	{ // callseq 10, 0
	.param .b64 param0;
	st.param.f64 	[param0], %fd15;
	.param .align 16 .b8 retval0[16];
	call.uni (retval0), 
	__internal_trig_reduction_slowpathd, 
	(
	param0
	);
	ld.param.f64 	%fd161, [retval0];
	ld.param.b32 	%r58, [retval0+8];
	} // callseq 10
$L__BB1_17:
	shl.b32 	%r47, %r58, 6;
	cvt.u64.u32 	%rd17, %r47;
	and.b64  	%rd18, %rd17, 64;
	add.s64 	%rd20, %rd15, %rd18;
	mul.rn.f64 	%fd120, %fd161, %fd161;
	and.b32  	%r48, %r58, 1;
	setp.eq.b32 	%p14, %r48, 1;
	selp.f64 	%fd121, 0dBDA8FF8320FD8164, 0d3DE5DB65F9785EBA, %p14;
	ld.global.nc.v2.f64 	{%fd122, %fd123}, [%rd20];
	fma.rn.f64 	%fd124, %fd121, %fd120, %fd122;
	fma.rn.f64 	%fd125, %fd124, %fd120, %fd123;
	ld.global.nc.v2.f64 	{%fd126, %fd127}, [%rd20+16];
	fma.rn.f64 	%fd128, %fd125, %fd120, %fd126;
	fma.rn.f64 	%fd129, %fd128, %fd120, %fd127;
	ld.global.nc.v2.f64 	{%fd130, %fd131}, [%rd20+32];
	fma.rn.f64 	%fd132, %fd129, %fd120, %fd130;
	fma.rn.f64 	%fd133, %fd132, %fd120, %fd131;
	fma.rn.f64 	%fd134, %fd133, %fd161, %fd161;
	fma.rn.f64 	%fd135, %fd133, %fd120, 0d3FF0000000000000;
	selp.f64 	%fd136, %fd135, %fd134, %p14;
	and.b32  	%r49, %r58, 2;
	setp.eq.s32 	%p15, %r49, 0;
	mov.f64 	%fd137, 0d0000000000000000;
	sub.f64 	%fd138, %fd137, %fd136;
	selp.f64 	%fd139, %fd136, %fd138, %p15;
	fma.rn.f64 	%fd163, %fd16, %fd139, %fd163;
$L__BB1_18:
	add.s32 	%r55, %r55, 1;
	setp.ne.s32 	%p16, %r55, 0;
	add.s32 	%r54, %r54, 1;
	add.s32 	%r53, %r53, 8;
	@%p16 bra 	$L__BB1_5;
$L__BB1_19:
	ld.param.u32 	%r51, [_Z12N_body_GPU_FidPdS_i_param_4];
	ld.param.f64 	%fd152, [_Z12N_body_GPU_FidPdS_i_param_1];
	mul.f64 	%fd141, %fd152, %fd140;
	mul.f64 	%fd170, %fd162, %fd141;
	mul.f64 	%fd171, %fd163, %fd141;
	fma.rn.f64 	%fd142, %fd152, %fd168, %fd166;
	fma.rn.f64 	%fd143, %fd152, %fd170, %fd142;
	st.shared.f64 	[%r4], %fd143;
	fma.rn.f64 	%fd144, %fd152, %fd169, %fd167;
	fma.rn.f64 	%fd145, %fd152, %fd171, %fd144;
	st.shared.f64 	[%r5], %fd145;
	add.f64 	%fd168, %fd168, %fd170;
	add.f64 	%fd169, %fd169, %fd171;
	add.s32 	%r52, %r52, 1;
	setp.ne.s32 	%p17, %r52, %r51;
	@%p17 bra 	$L__BB1_3;
$L__BB1_20:
	ld.param.f64 	%fd153, [_Z12N_body_GPU_FidPdS_i_param_1];
	fma.rn.f64 	%fd146, %fd153, %fd168, %fd166;
	fma.rn.f64 	%fd147, %fd153, %fd170, %fd146;
	add.s64 	%rd21, %rd2, %rd1;
	st.global.f64 	[%rd21], %fd147;
	fma.rn.f64 	%fd148, %fd153, %fd169, %fd167;
	fma.rn.f64 	%fd149, %fd153, %fd171, %fd148;
	add.s64 	%rd22, %rd21, %rd1;
	st.global.f64 	[%rd22], %fd149;
	add.f64 	%fd150, %fd168, %fd170;
	add.s64 	%rd23, %rd22, %rd1;
	st.global.f64 	[%rd23], %fd150;
	add.f64 	%fd151, %fd169, %fd171;
	add.s64 	%rd24, %rd23, %rd1;
	st.global.f64 	[%rd24], %fd151;
$L__BB1_21:
	ret;

}
.func  (.param .align 16 .b8 func_retval0[16]) __internal_trig_reduction_slowpathd(
	.param .b64 __internal_trig_reduction_slowpathd_param_0
)
{
	.local .align 8 .b8 	__local_depot2[40];
	.reg .b64 	%SP;
	.reg .b64 	%SPL;
	.reg .pred 	%p<10>;
	.reg .b32 	%r<47>;
	.reg .b64 	%rd<74>;
	.reg .b64 	%fd<5>;

	mov.u64 	%SPL, __local_depot2;
	ld.param.f64 	%fd4, [__internal_trig_reduction_slowpathd_param_0];
	add.u64 	%rd1, %SPL, 0;
	{
	.reg .b32 %temp; 
	mov.b64 	{%temp, %r1}, %fd4;
	}
	shr.u32 	%r2, %r1, 20;
	and.b32  	%r3, %r2, 2047;
	setp.eq.s32 	%p1, %r3, 2047;
	mov.b32 	%r46, 0;
	@%p1 bra 	$L__BB2_9;
	add.s32 	%r20, %r3, -1024;
	mov.b64 	%rd20, %fd4;
	shl.b64 	%rd2, %rd20, 11;
	shr.u32 	%r4, %r20, 6;
	sub.s32 	%r45, 15, %r4;
	sub.s32 	%r21, 19, %r4;
	setp.lt.u32 	%p2, %r20, 128;
	selp.b32 	%r6, 18, %r21, %p2;
	setp.ge.s32 	%p3, %r45, %r6;
	mov.b64 	%rd70, 0;
	@%p3 bra 	$L__BB2_4;
	add.s32 	%r23, %r6, %r4;
	neg.s32 	%r43, %r23;
	or.b64  	%rd3, %rd2, -9223372036854775808;
	mov.b64 	%rd70, 0;
	mov.b32 	%r42, 0;
	mov.u64 	%rd25, __cudart_i2opi_d;
	mov.u32 	%r44, %r45;
$L__BB2_3:
	.pragma "nounroll";
	mul.wide.s32 	%rd22, %r42, 8;
	add.s64 	%rd23, %rd1, %rd22;
	mul.wide.s32 	%rd24, %r44, 8;
	add.s64 	%rd26, %rd25, %rd24;
	ld.global.nc.u64 	%rd27, [%rd26];
	{
	.reg .u32 %r0, %r1, %r2, %r3, %alo, %ahi, %blo, %bhi, %clo, %chi;
	mov.b64 	{%alo,%ahi}, %rd27;
	mov.b64 	{%blo,%bhi}, %rd3;
	mov.b64 	{%clo,%chi}, %rd70;
	mad.lo.cc.u32 	%r0, %alo, %blo, %clo;
	madc.hi.cc.u32 	%r1, %alo, %blo, %chi;
	madc.hi.u32 	%r2, %alo, %bhi, 0;
	mad.lo.cc.u32 	%r1, %alo, %bhi, %r1;
	madc.hi.cc.u32 	%r2, %ahi, %blo, %r2;
	madc.hi.u32 	%r3, %ahi, %bhi, 0;
	mad.lo.cc.u32 	%r1, %ahi, %blo, %r1;
	madc.lo.cc.u32 	%r2, %ahi, %bhi, %r2;
	addc.u32 	%r3, %r3, 0;
	mov.b64 	%rd28, {%r0,%r1};
	mov.b64 	%rd70, {%r2,%r3};
	}
	st.local.u64 	[%rd23], %rd28;
	add.s32 	%r44, %r44, 1;
	add.s32 	%r43, %r43, 1;
	add.s32 	%r42, %r42, 1;
	setp.ne.s32 	%p4, %r43, -15;
	mov.u32 	%r45, %r6;
	@%p4 bra 	$L__BB2_3;
$L__BB2_4:
	cvt.s64.s32 	%rd29, %r45;
	cvt.u64.u32 	%rd30, %r4;
	add.s64 	%rd31, %rd30, %rd29;
	shl.b64 	%rd32, %rd31, 3;
	add.s64 	%rd33, %rd1, %rd32;
	st.local.u64 	[%rd33+-120], %rd70;
	and.b32  	%r15, %r2, 63;
	ld.local.u64 	%rd72, [%rd1+16];
	ld.local.u64 	%rd71, [%rd1+24];
	setp.eq.s32 	%p5, %r15, 0;
	@%p5 bra 	$L__BB2_6;
	shl.b64 	%rd34, %rd71, %r15;
	shr.u64 	%rd35, %rd72, 1;
	xor.b32  	%r24, %r15, 63;
	shr.u64 	%rd36, %rd35, %r24;
	or.b64  	%rd71, %rd34, %rd36;
	ld.local.u64 	%rd37, [%rd1+8];
	shl.b64 	%rd38, %rd72, %r15;
	shr.u64 	%rd39, %rd37, 1;
	shr.u64 	%rd40, %rd39, %r24;
	or.b64  	%rd72, %rd38, %rd40;
$L__BB2_6:
	and.b32  	%r25, %r1, -2147483648;
	shr.u64 	%rd41, %rd71, 62;
	cvt.u32.u64 	%r26, %rd41;
	mov.b64 	{%r27, %r28}, %rd71;
	mov.b64 	{%r29, %r30}, %rd72;
	shf.l.wrap.b32 	%r31, %r30, %r27, 2;
	shf.l.wrap.b32 	%r32, %r27, %r28, 2;
	mov.b64 	%rd42, {%r31, %r32};
	shl.b64 	%rd43, %rd72, 2;
	shr.u64 	%rd44, %rd42, 63;
	cvt.u32.u64 	%r33, %rd44;
	add.s32 	%r34, %r33, %r26;
	setp.eq.s32 	%p6, %r25, 0;
	neg.s32 	%r35, %r34;
	selp.b32 	%r46, %r34, %r35, %p6;
	setp.gt.s64 	%p7, %rd42, -1;
	mov.b64 	%rd45, 0;
	{
	.reg .u32 %r0, %r1, %r2, %r3, %a0, %a1, %a2, %a3, %b0, %b1, %b2, %b3;
	mov.b64 	{%a0,%a1}, %rd45;
	mov.b64 	{%a2,%a3}, %rd45;
	mov.b64 	{%b0,%b1}, %rd43;
	mov.b64 	{%b2,%b3}, %rd42;
	sub.cc.u32 	%r0, %a0, %b0;
	subc.cc.u32 	%r1, %a1, %b1;
	subc.cc.u32 	%r2, %a2, %b2;
	subc.u32 	%r3, %a3, %b3;
	mov.b64 	%rd46, {%r0,%r1};
	mov.b64 	%rd47, {%r2,%r3};
	}
	xor.b32  	%r36, %r25, -2147483648;
	selp.b64 	%rd73, %rd42, %rd47, %p7;
	selp.b64 	%rd14, %rd43, %rd46, %p7;
	selp.b32 	%r17, %r25, %r36, %p7;
	clz.b64 	%r37, %rd73;
	cvt.u64.u32 	%rd15, %r37;
	setp.eq.s32 	%p8, %r37, 0;
	@%p8 bra 	$L__BB2_8;
	cvt.u32.u64 	%r38, %rd15;
	and.b32  	%r39, %r38, 63;
	shl.b64 	%rd48, %rd73, %r39;
	shr.u64 	%rd49, %rd14, 1;
	not.b32 	%r40, %r38;
	and.b32  	%r41, %r40, 63;
	shr.u64 	%rd50, %rd49, %r41;
	or.b64  	%rd73, %rd48, %rd50;
$L__BB2_8:
	mov.b64 	%rd51, -3958705157555305931;
	{
	.reg .u32 %r0, %r1, %r2, %r3, %alo, %ahi, %blo, %bhi;
	mov.b64 	{%alo,%ahi}, %rd73;
	mov.b64 	{%blo,%bhi}, %rd51;
	mul.lo.u32 	%r0, %alo, %blo;
	mul.hi.u32 	%r1, %alo, %blo;
	mad.lo.cc.u32 	%r1, %alo, %bhi, %r1;
	madc.hi.u32 	%r2, %alo, %bhi, 0;
	mad.lo.cc.u32 	%r1, %ahi, %blo, %r1;
	madc.hi.cc.u32 	%r2, %ahi, %blo, %r2;
	madc.hi.u32 	%r3, %ahi, %bhi, 0;
	mad.lo.cc.u32 	%r2, %ahi, %bhi, %r2;
	addc.u32 	%r3, %r3, 0;
	mov.b64 	%rd52, {%r0,%r1};
	mov.b64 	%rd53, {%r2,%r3};
	}
	setp.gt.s64 	%p9, %rd53, 0;
	{
	.reg .u32 %r0, %r1, %r2, %r3, %a0, %a1, %a2, %a3, %b0, %b1, %b2, %b3;
	mov.b64 	{%a0,%a1}, %rd52;
	mov.b64 	{%a2,%a3}, %rd53;
	mov.b64 	{%b0,%b1}, %rd52;
	mov.b64 	{%b2,%b3}, %rd53;
	add.cc.u32 	%r0, %a0, %b0;
	addc.cc.u32 	%r1, %a1, %b1;
	addc.cc.u32 	%r2, %a2, %b2;
	addc.u32 	%r3, %a3, %b3;
	mov.b64 	%rd54, {%r0,%r1};
	mov.b64 	%rd55, {%r2,%r3};
	}
	selp.b64 	%rd56, %rd55, %rd53, %p9;
	selp.s64 	%rd57, -1, 0, %p9;
	sub.s64 	%rd58, %rd57, %rd15;
	cvt.u64.u32 	%rd59, %r17;
	shl.b64 	%rd60, %rd59, 32;
	add.s64 	%rd61, %rd56, 1;
	shr.u64 	%rd62, %rd61, 10;
	add.s64 	%rd63, %rd62, 1;
	shr.u64 	%rd64, %rd63, 1;
	shl.b64 	%rd65, %rd58, 52;
	add.s64 	%rd66, %rd65, %rd64;
	add.s64 	%rd67, %rd66, 4602678819172646912;
	or.b64  	%rd68, %rd67, %rd60;
	mov.b64 	%fd4, %rd68;
$L__BB2_9:
	st.param.f64 	[func_retval0], %fd4;
	st.param.b32 	[func_retval0+8], %r46;
	ret;

}
.func  (.param .b64 func_retval0) __internal_accurate_pow(
	.param .b64 __internal_accurate_pow_param_0
)
{
	.reg .pred 	%p<8>;
	.reg .b32 	%r<49>;
	.reg .b32 	%f<3>;
	.reg .b64 	%fd<109>;

	ld.param.f64 	%fd10, [__internal_accurate_pow_param_0];
	{
	.reg .b32 %temp; 
	mov.b64 	{%temp, %r46}, %fd10;
	}
	{
	.reg .b32 %temp; 
	mov.b64 	{%r45, %temp}, %fd10;
	}
	shr.u32 	%r47, %r46, 20;
	setp.gt.u32 	%p1, %r46, 1048575;
	@%p1 bra 	$L__BB3_2;
	mul.f64 	%fd11, %fd10, 0d4350000000000000;
	{
	.reg .b32 %temp; 
	mov.b64 	{%temp, %r46}, %fd11;
	}
	{
	.reg .b32 %temp; 
	mov.b64 	{%r45, %temp}, %fd11;
	}
	shr.u32 	%r16, %r46, 20;
	add.s32 	%r47, %r16, -54;
$L__BB3_2:
	add.s32 	%r48, %r47, -1023;
	and.b32  	%r17, %r46, -2146435073;
	or.b32  	%r18, %r17, 1072693248;
	mov.b64 	%fd107, {%r45, %r18};
	setp.lt.u32 	%p2, %r18, 1073127583;
	@%p2 bra 	$L__BB3_4;
	{
	.reg .b32 %temp; 
	mov.b64 	{%r19, %temp}, %fd107;
	}
	{
	.reg .b32 %temp; 
	mov.b64 	{%temp, %r20}, %fd107;
	}
	add.s32 	%r21, %r20, -1048576;
	mov.b64 	%fd107, {%r19, %r21};
	add.s32 	%r48, %r47, -1022;
$L__BB3_4:
	add.f64 	%fd12, %fd107, 0dBFF0000000000000;
	add.f64 	%fd13, %fd107, 0d3FF0000000000000;
	rcp.approx.ftz.f64 	%fd14, %fd13;
	neg.f64 	%fd15, %fd13;
	fma.rn.f64 	%fd16, %fd15, %fd14, 0d3FF0000000000000;
	fma.rn.f64 	%fd17, %fd16, %fd16, %fd16;
	fma.rn.f64 	%fd18, %fd17, %fd14, %fd14;
	mul.f64 	%fd19, %fd12, %fd18;
	fma.rn.f64 	%fd20, %fd12, %fd18, %fd19;
	mul.f64 	%fd21, %fd20, %fd20;
	fma.rn.f64 	%fd22, %fd21, 0d3EB0F5FF7D2CAFE2, 0d3ED0F5D241AD3B5A;
	fma.rn.f64 	%fd23, %fd22, %fd21, 0d3EF3B20A75488A3F;
	fma.rn.f64 	%fd24, %fd23, %fd21, 0d3F1745CDE4FAECD5;
	fma.rn.f64 	%fd25, %fd24, %fd21, 0d3F3C71C7258A578B;
	fma.rn.f64 	%fd26, %fd25, %fd21, 0d3F6249249242B910;
	fma.rn.f64 	%fd27, %fd26, %fd21, 0d3F89999999999DFB;
	sub.f64 	%fd28, %fd12, %fd20;
	add.f64 	%fd29, %fd28, %fd28;
	neg.f64 	%fd30, %fd20;
	fma.rn.f64 	%fd31, %fd30, %fd12, %fd29;
	mul.f64 	%fd32, %fd18, %fd31;
	fma.rn.f64 	%fd33, %fd21, %fd27, 0d3FB5555555555555;
	mov.f64 	%fd34, 0d3FB5555555555555;
	sub.f64 	%fd35, %fd34, %fd33;
	fma.rn.f64 	%fd36, %fd21, %fd27, %fd35;
	add.f64 	%fd37, %fd36, 0dBC46A4CB00B9E7B0;
	add.f64 	%fd38, %fd33, %fd37;
	sub.f64 	%fd39, %fd33, %fd38;
	add.f64 	%fd40, %fd37, %fd39;
	mul.rn.f64 	%fd41, %fd20, %fd20;
	neg.f64 	%fd42, %fd41;
	fma.rn.f64 	%fd43, %fd20, %fd20, %fd42;
	{
	.reg .b32 %temp; 
	mov.b64 	{%r22, %temp}, %fd32;
	}
	{
	.reg .b32 %temp; 
	mov.b64 	{%temp, %r23}, %fd32;
	}
	add.s32 	%r24, %r23, 1048576;
	mov.b64 	%fd44, {%r22, %r24};
	fma.rn.f64 	%fd45, %fd20, %fd44, %fd43;
	mul.rn.f64 	%fd46, %fd41, %fd20;
	neg.f64 	%fd47, %fd46;
	fma.rn.f64 	%fd48, %fd41, %fd20, %fd47;
	fma.rn.f64 	%fd49, %fd41, %fd32, %fd48;
	fma.rn.f64 	%fd50, %fd45, %fd20, %fd49;
	mul.rn.f64 	%fd51, %fd38, %fd46;
	neg.f64 	%fd52, %fd51;
	fma.rn.f64 	%fd53, %fd38, %fd46, %fd52;
	fma.rn.f64 	%fd54, %fd38, %fd50, %fd53;
	fma.rn.f64 	%fd55, %fd40, %fd46, %fd54;
	add.f64 	%fd56, %fd51, %fd55;
	sub.f64 	%fd57, %fd51, %fd56;
	add.f64 	%fd58, %fd55, %fd57;
	add.f64 	%fd59, %fd20, %fd56;
	sub.f64 	%fd60, %fd20, %fd59;
	add.f64 	%fd61, %fd56, %fd60;
	add.f64 	%fd62, %fd58, %fd61;
	add.f64 	%fd63, %fd32, %fd62;
	add.f64 	%fd64, %fd59, %fd63;
	sub.f64 	%fd65, %fd59, %fd64;
	add.f64 	%fd66, %fd63, %fd65;
	xor.b32  	%r25, %r48, -2147483648;
	mov.b32 	%r26, 1127219200;
	mov.b64 	%fd67, {%r25, %r26};
	mov.b32 	%r27, -2147483648;
	mov.b64 	%fd68, {%r27, %r26};
	sub.f64 	%fd69, %fd67, %fd68;
	fma.rn.f64 	%fd70, %fd69, 0d3FE62E42FEFA39EF, %fd64;
	fma.rn.f64 	%fd71, %fd69, 0dBFE62E42FEFA39EF, %fd70;
	sub.f64 	%fd72, %fd71, %fd64;
	sub.f64 	%fd73, %fd66, %fd72;
	fma.rn.f64 	%fd74, %fd69, 0d3C7ABC9E3B39803F, %fd73;
	add.f64 	%fd75, %fd70, %fd74;
	sub.f64 	%fd76, %fd70, %fd75;
	add.f64 	%fd77, %fd74, %fd76;
	mov.f64 	%fd78, 0d4000000000000000;
	{
	.reg .b32 %temp; 
	mov.b64 	{%temp, %r28}, %fd78;
	}
	{
	.reg .b32 %temp; 
	mov.b64 	{%r29, %temp}, %fd78;
	}
	shl.b32 	%r30, %r28, 1;
	setp.gt.u32 	%p3, %r30, -33554433;
	and.b32  	%r31, %r28, -15728641;
	selp.b32 	%r32, %r31, %r28, %p3;
	mov.b64 	%fd79, {%r29, %r32};
	mul.rn.f64 	%fd80, %fd75, %fd79;
	neg.f64 	%fd81, %fd80;
	fma.rn.f64 	%fd82, %fd75, %fd79, %fd81;
	fma.rn.f64 	%fd83, %fd77, %fd79, %fd82;
	add.f64 	%fd4, %fd80, %fd83;
	sub.f64 	%fd84, %fd80, %fd4;
	add.f64 	%fd5, %fd83, %fd84;
	fma.rn.f64 	%fd85, %fd4, 0d3FF71547652B82FE, 0d4338000000000000;
	{
	.reg .b32 %temp; 
	mov.b64 	{%r13, %temp}, %fd85;
	}
	mov.f64 	%fd86, 0dC338000000000000;
	add.rn.f64 	%fd87, %fd85, %fd86;
	fma.rn.f64 	%fd88, %fd87, 0dBFE62E42FEFA39EF, %fd4;
	fma.rn.f64 	%fd89, %fd87, 0dBC7ABC9E3B39803F, %fd88;
	fma.rn.f64 	%fd90, %fd89, 0d3E5ADE1569CE2BDF, 0d3E928AF3FCA213EA;
	fma.rn.f64 	%fd91, %fd90, %fd89, 0d3EC71DEE62401315;
	fma.rn.f64 	%fd92, %fd91, %fd89, 0d3EFA01997C89EB71;
	fma.rn.f64 	%fd93, %fd92, %fd89, 0d3F2A01A014761F65;
	fma.rn.f64 	%fd94, %fd93, %fd89, 0d3F56C16C1852B7AF;
	fma.rn.f64 	%fd95, %fd94, %fd89, 0d3F81111111122322;
	fma.rn.f64 	%fd96, %fd95, %fd89, 0d3FA55555555502A1;
	fma.rn.f64 	%fd97, %fd96, %fd89, 0d3FC5555555555511;
	fma.rn.f64 	%fd98, %fd97, %fd89, 0d3FE000000000000B;
	fma.rn.f64 	%fd99, %fd98, %fd89, 0d3FF0000000000000;
	fma.rn.f64 	%fd100, %fd99, %fd89, 0d3FF0000000000000;
	{
	.reg .b32 %temp; 
	mov.b64 	{%r14, %temp}, %fd100;
	}
	{
	.reg .b32 %temp; 
	mov.b64 	{%temp, %r15}, %fd100;
	}
	shl.b32 	%r33, %r13, 20;
	add.s32 	%r34, %r33, %r15;
	mov.b64 	%fd108, {%r14, %r34};
	{
	.reg .b32 %temp; 
	mov.b64 	{%temp, %r35}, %fd4;
	}
	mov.b32 	%f2, %r35;
	abs.f32 	%f1, %f2;
	setp.lt.f32 	%p4, %f1, 0f4086232B;
	@%p4 bra 	$L__BB3_7;
	setp.lt.f64 	%p5, %fd4, 0d0000000000000000;
	add.f64 	%fd101, %fd4, 0d7FF0000000000000;
	selp.f64 	%fd108, 0d0000000000000000, %fd101, %p5;
	setp.geu.f32 	%p6, %f1, 0f40874800;
	@%p6 bra 	$L__BB3_7;
	shr.u32 	%r36, %r13, 31;
	add.s32 	%r37, %r13, %r36;
	shr.s32 	%r38, %r37, 1;
	shl.b32 	%r39, %r38, 20;
	add.s32 	%r40, %r15, %r39;
	mov.b64 	%fd102, {%r14, %r40};
	sub.s32 	%r41, %r13, %r38;
	shl.b32 	%r42, %r41, 20;
	add.s32 	%r43, %r42, 1072693248;
	mov.b32 	%r44, 0;
	mov.b64 	%fd103, {%r44, %r43};
	mul.f64 	%fd108, %fd103, %fd102;
$L__BB3_7:
	abs.f64 	%fd104, %fd108;
	setp.eq.f64 	%p7, %fd104, 0d7FF0000000000000;
	fma.rn.f64 	%fd105, %fd108, %fd5, %fd108;
	selp.f64 	%fd106, %fd108, %fd105, %p7;
	st.param.f64 	[func_retval0], %fd106;
	ret;

}


// ===== COMPILED SASS (sm_100) =====

	.target	sm_100

	.elftype	@"ET_EXEC"


//--------------------- .note.nv.tkinfo           --------------------------
	.section	.note.nv.tkinfo,"",@"SHT_NOTE"
	.sectionflags	@"SHF_NOTE_NV_TKINFO"
	.tkinfo
        /*0018*/ 	.word	0x00000002
        /*0030*/ 	.string	""
        /*0030*/ 	.string	"ptxas"
        /*0030*/ 	.string	"Cuda compilation tools, release 13.0, V13.0.88"
        /*0030*/ 	.string	"Build cuda_13.0.r13.0/compiler.36424714_0"
        /*0030*/ 	.string	"-arch sm_100 -m 64 "



//--------------------- .note.nv.cuinfo           --------------------------
	.section	.note.nv.cuinfo,"",@"SHT_NOTE"
	.sectionflags	@"SHF_NOTE_NV_CUINFO"
        /*0018*/ 	.short	0x0002
        /*001a*/ 	.short	0x0064
        /*001c*/ 	.short	0x0082
	.zero		2


//--------------------- .nv.info                  --------------------------
	.section	.nv.info,"",@"SHT_CUDA_INFO"
	.align	4


	//----- nvinfo : EIATTR_REGCOUNT
	.align		4
        /*0000*/ 	.byte	0x04, 0x2f
        /*0002*/ 	.short	(.L_5 - .L_4)
	.align		4
.L_4:
        /*0004*/ 	.word	index@(_Z10N_body_GPUidPdS_)
        /*0008*/ 	.word	0x00000038


	//----- nvinfo : EIATTR_FRAME_SIZE
	.align		4
.L_5:
        /*000c*/ 	.byte	0x04, 0x11
        /*000e*/ 	.short	(.L_7 - .L_6)
	.align		4
.L_6:
        /*0010*/ 	.word	index@($_Z10N_body_GPUidPdS_$__internal_trig_reduction_slowpathd)
        /*0014*/ 	.word	0x00000028


	//----- nvinfo : EIATTR_FRAME_SIZE
	.align		4
.L_7:
        /*0018*/ 	.byte	0x04, 0x11
        /*001a*/ 	.short	(.L_9 - .L_8)
	.align		4
.L_8:
        /*001c*/ 	.word	index@($_Z10N_body_GPUidPdS_$__internal_accurate_pow)
        /*0020*/ 	.word	0x00000028


	//----- nvinfo : EIATTR_FRAME_SIZE
	.align		4
.L_9:
        /*0024*/ 	.byte	0x04, 0x11
        /*0026*/ 	.short	(.L_11 - .L_10)
	.align		4
.L_10:
        /*0028*/ 	.word	index@($__internal_3_$__cuda_sm20_dsqrt_rn_f64_mediumpath_v1)
        /*002c*/ 	.word	0x00000028


	//----- nvinfo : EIATTR_FRAME_SIZE
	.align		4
.L_11:
        /*0030*/ 	.byte	0x04, 0x11
        /*0032*/ 	.short	(.L_13 - .L_12)
	.align		4
.L_12:
        /*0034*/ 	.word	index@($__internal_2_$__cuda_sm20_div_rn_f64_full)
        /*0038*/ 	.word	0x00000028


	//----- nvinfo : EIATTR_FRAME_SIZE
	.align		4
.L_13:
        /*003c*/ 	.byte	0x04, 0x11
        /*003e*/ 	.short	(.L_15 - .L_14)
	.align		4
.L_14:
        /*0040*/ 	.word	index@(_Z10N_body_GPUidPdS_)
        /*0044*/ 	.word	0x00000028


	//----- nvinfo : EIATTR_REGCOUNT
	.align		4
.L_15:
        /*0048*/ 	.byte	0x04, 0x2f
        /*004a*/ 	.short	(.L_17 - .L_16)
	.align		4
.L_16:
        /*004c*/ 	.word	index@(_Z12N_body_GPU_FidPdS_i)
        /*0050*/ 	.word	0x00000034


	//----- nvinfo : EIATTR_FRAME_SIZE
	.align		4
.L_17:
        /*0054*/ 	.byte	0x04, 0x11
        /*0056*/ 	.short	(.L_19 - .L_18)
	.align		4
.L_18:
        /*0058*/ 	.word	index@($_Z12N_body_GPU_FidPdS_i$__internal_trig_reduction_slowpathd)
        /*005c*/ 	.word	0x00000028


	//----- nvinfo : EIATTR_FRAME_SIZE
	.align		4
.L_19:
        /*0060*/ 	.byte	0x04, 0x11
        /*0062*/ 	.short	(.L_21 - .L_20)
	.align		4
.L_20:
        /*0064*/ 	.word	index@($__internal_1_$__cuda_sm20_dsqrt_rn_f64_mediumpath_v1)
        /*0068*/ 	.word	0x00000028


	//----- nvinfo : EIATTR_FRAME_SIZE
	.align		4
.L_21:
        /*006c*/ 	.byte	0x04, 0x11
        /*006e*/ 	.short	(.L_23 - .L_22)
	.align		4
.L_22:
        /*0070*/ 	.word	index@($__internal_0_$__cuda_sm20_div_rn_f64_full)
        /*0074*/ 	.word	0x00000028


	//----- nvinfo : EIATTR_FRAME_SIZE
	.align		4
.L_23:
        /*0078*/ 	.byte	0x04, 0x11
        /*007a*/ 	.short	(.L_25 - .L_24)
	.align		4
.L_24:
        /*007c*/ 	.word	index@(_Z12N_body_GPU_FidPdS_i)
        /*0080*/ 	.word	0x00000028


	//----- nvinfo : EIATTR_MIN_STACK_SIZE
	.align		4
.L_25:
        /*0084*/ 	.byte	0x04, 0x12
        /*0086*/ 	.short	(.L_27 - .L_26)
	.align		4
.L_26:
        /*0088*/ 	.word	index@(_Z12N_body_GPU_FidPdS_i)
        /*008c*/ 	.word	0x00000028


	//----- nvinfo : EIATTR_MIN_STACK_SIZE
	.align		4
.L_27:
        /*0090*/ 	.byte	0x04, 0x12
        /*0092*/ 	.short	(.L_29 - .L_28)
	.align		4
.L_28:
        /*0094*/ 	.word	index@(_Z10N_body_GPUidPdS_)
        /*0098*/ 	.word	0x00000028
.L_29:


//--------------------- .nv.compat                --------------------------
	.section	.nv.compat,"",@"SHT_CUDA_COMPAT_INFO"
	.align	4
        /*0000*/ 	.byte	0x02, 0x09, 0x00, 0x00, 0x02, 0x02, 0x01, 0x00, 0x02, 0x05, 0x05, 0x00, 0x03, 0x07, 0x01, 0x01
        /*0010*/ 	.byte	0x02, 0x03, 0x00, 0x00, 0x02, 0x06, 0x01, 0x00, 0x04, 0x0b, 0x08, 0x00, 0x01, 0x00, 0x00, 0x00
        /*0020*/ 	.byte	0x00, 0x00, 0x00, 0x00


//--------------------- .nv.info._Z12N_body_GPU_FidPdS_i --------------------------
	.section	.nv.info._Z12N_body_GPU_FidPdS_i,"",@"SHT_CUDA_INFO"
	.sectionflags	@""
	.align	4


	//----- nvinfo : EIATTR_CUDA_API_VERSION
	.align		4
        /*0000*/ 	.byte	0x04, 0x37
        /*0002*/ 	.short	(.L_31 - .L_30)
.L_30:
        /*0004*/ 	.word	0x00000082


	//----- nvinfo : EIATTR_KPARAM_INFO
	.align		4
.L_31:
        /*0008*/ 	.byte	0x04, 0x17
        /*000a*/ 	.short	(.L_33 - .L_32)
.L_32:
        /*000c*/ 	.word	0x00000000
        /*0010*/ 	.short	0x0004
        /*0012*/ 	.short	0x0020
        /*0014*/ 	.byte	0x00, 0xf0, 0x11, 0x00


	//----- nvinfo : EIATTR_KPARAM_INFO
	.align		4
.L_33:
        /*0018*/ 	.byte	0x04, 0x17
        /*001a*/ 	.short	(.L_35 - .L_34)
.L_34:
        /*001c*/ 	.word	0x00000000
        /*0020*/ 	.short	0x0003
        /*0022*/ 	.short	0x0018
        /*0024*/ 	.byte	0x00, 0xf5, 0x21, 0x00


	//----- nvinfo : EIATTR_KPARAM_INFO
	.align		4
.L_35:
        /*0028*/ 	.byte	0x04, 0x17
        /*002a*/ 	.short	(.L_37 - .L_36)
.L_36:
        /*002c*/ 	.word	0x00000000
        /*0030*/ 	.short	0x0002
        /*0032*/ 	.short	0x0010
        /*0034*/ 	.byte	0x00, 0xf5, 0x21, 0x00


	//----- nvinfo : EIATTR_KPARAM_INFO
	.align		4
.L_37:
        /*0038*/ 	.byte	0x04, 0x17
        /*003a*/ 	.short	(.L_39 - .L_38)
.L_38:
        /*003c*/ 	.word	0x00000000
        /*0040*/ 	.short	0x0001
        /*0042*/ 	.short	0x0008
        /*0044*/ 	.byte	0x00, 0xf0, 0x21, 0x00


	//----- nvinfo : EIATTR_KPARAM_INFO
	.align		4
.L_39:
        /*0048*/ 	.byte	0x04, 0x17
        /*004a*/ 	.short	(.L_41 - .L_40)
.L_40:
        /*004c*/ 	.word	0x00000000
        /*0050*/ 	.short	0x0000
        /*0052*/ 	.short	0x0000
        /*0054*/ 	.byte	0x00, 0xf0, 0x11, 0x00


	//----- nvinfo : EIATTR_SPARSE_MMA_MASK
	.align		4
.L_41:
        /*0058*/ 	.byte	0x03, 0x50
        /*005a*/ 	.short	0x0000


	//----- nvinfo : EIATTR_MAXREG_COUNT
	.align		4
        /*005c*/ 	.byte	0x03, 0x1b
        /*005e*/ 	.short	0x00ff


	//----- nvinfo : EIATTR_NUM_BARRIERS
	.align		4
        /*0060*/ 	.byte	0x02, 0x4c
        /*0062*/ 	.byte	0x01
	.zero		1


	//----- nvinfo : EIATTR_MERCURY_ISA_VERSION
	.align		4
        /*0064*/ 	.byte	0x03, 0x5f
        /*0066*/ 	.short	0x0101


	//----- nvinfo : EIATTR_VRC_CTA_INIT_COUNT
	.align		4
        /*0068*/ 	.byte	0x02, 0x4a
	.zero		1
	.zero		1


	//----- nvinfo : EIATTR_EXIT_INSTR_OFFSETS
	.align		4
        /*006c*/ 	.byte	0x04, 0x1c
        /*006e*/ 	.short	(.L_43 - .L_42)


	//   ....[0]....
.L_42:
        /*0070*/ 	.word	0x000000b0


	//   ....[1]....
        /*0074*/ 	.word	0x00001730


	//----- nvinfo : EIATTR_CRS_STACK_SIZE
	.align		4
.L_43:
        /*0078*/ 	.byte	0x04, 0x1e
        /*007a*/ 	.short	(.L_45 - .L_44)
.L_44:
        /*007c*/ 	.word	0x00000000


	//----- nvinfo : EIATTR_CBANK_PARAM_SIZE
	.align		4
.L_45:
        /*0080*/ 	.byte	0x03, 0x19
        /*0082*/ 	.short	0x0024


	//----- nvinfo : EIATTR_PARAM_CBANK
	.align		4
        /*0084*/ 	.byte	0x04, 0x0a
        /*0086*/ 	.short	(.L_47 - .L_46)
	.align		4
.L_46:
        /*0088*/ 	.word	index@(.nv.constant0._Z12N_body_GPU_FidPdS_i)
        /*008c*/ 	.short	0x0380
        /*008e*/ 	.short	0x0024


	//----- nvinfo : EIATTR_SW_WAR
	.align		4
.L_47:
        /*0090*/ 	.byte	0x04, 0x36
        /*0092*/ 	.short	(.L_49 - .L_48)
.L_48:
        /*0094*/ 	.word	0x00000008
.L_49:


//--------------------- .nv.info._Z10N_body_GPUidPdS_ --------------------------
	.section	.nv.info._Z10N_body_GPUidPdS_,"",@"SHT_CUDA_INFO"
	.sectionflags	@""
	.align	4


	//----- nvinfo : EIATTR_CUDA_API_VERSION
	.align		4
        /*0000*/ 	.byte	0x04, 0x37
        /*0002*/ 	.short	(.L_51 - .L_50)
.L_50:
        /*0004*/ 	.word	0x00000082


	//----- nvinfo : EIATTR_KPARAM_INFO
	.align		4
.L_51:
        /*0008*/ 	.byte	0x04, 0x17
        /*000a*/ 	.short	(.L_53 - .L_52)
.L_52:
        /*000c*/ 	.word	0x00000000
        /*0010*/ 	.short	0x0003
        /*0012*/ 	.short	0x0018
        /*0014*/ 	.byte	0x00, 0xf5, 0x21, 0x00


	//----- nvinfo : EIATTR_KPARAM_INFO
	.align		4
.L_53:
        /*0018*/ 	.byte	0x04, 0x17
        /*001a*/ 	.short	(.L_55 - .L_54)
.L_54:
        /*001c*/ 	.word	0x00000000
        /*0020*/ 	.short	0x0002
        /*0022*/ 	.short	0x0010
        /*0024*/ 	.byte	0x00, 0xf5, 0x21, 0x00


	//----- nvinfo : EIATTR_KPARAM_INFO
	.align		4
.L_55:
        /*0028*/ 	.byte	0x04, 0x17
        /*002a*/ 	.short	(.L_57 - .L_56)
.L_56:
        /*002c*/ 	.word	0x00000000
        /*0030*/ 	.short	0x0001
        /*0032*/ 	.short	0x0008
        /*0034*/ 	.byte	0x00, 0xf0, 0x21, 0x00


	//----- nvinfo : EIATTR_KPARAM_INFO
	.align		4
.L_57:
        /*0038*/ 	.byte	0x04, 0x17
        /*003a*/ 	.short	(.L_59 - .L_58)
.L_58:
        /*003c*/ 	.word	0x00000000
        /*0040*/ 	.short	0x0000
        /*0042*/ 	.short	0x0000
        /*0044*/ 	.byte	0x00, 0xf0, 0x11, 0x00


	//----- nvinfo : EIATTR_SPARSE_MMA_MASK
	.align		4
.L_59:
        /*0048*/ 	.byte	0x03, 0x50
        /*004a*/ 	.short	0x0000


	//----- nvinfo : EIATTR_MAXREG_COUNT
	.align		4
        /*004c*/ 	.byte	0x03, 0x1b
        /*004e*/ 	.short	0x00ff


	//----- nvinfo : EIATTR_MERCURY_ISA_VERSION
	.align		4
        /*0050*/ 	.byte	0x03, 0x5f
        /*0052*/ 	.short	0x0101


	//----- nvinfo : EIATTR_VRC_CTA_INIT_COUNT
	.align		4
        /*0054*/ 	.byte	0x02, 0x4a
	.zero		1
	.zero		1


	//----- nvinfo : EIATTR_EXIT_INSTR_OFFSETS
	.align		4
        /*0058*/ 	.byte	0x04, 0x1c
        /*005a*/ 	.short	(.L_61 - .L_60)


	//   ....[0]....
.L_60:
        /*005c*/ 	.word	0x000000b0


	//   ....[1]....
        /*0060*/ 	.word	0x00003fb0


	//----- nvinfo : EIATTR_CRS_STACK_SIZE
	.align		4
.L_61:
        /*0064*/ 	.byte	0x04, 0x1e
        /*0066*/ 	.short	(.L_63 - .L_62)
.L_62:
        /*0068*/ 	.word	0x00000000


	//----- nvinfo : EIATTR_CBANK_PARAM_SIZE
	.align		4
.L_63:
        /*006c*/ 	.byte	0x03, 0x19
        /*006e*/ 	.short	0x0020


	//----- nvinfo : EIATTR_PARAM_CBANK
	.align		4
        /*0070*/ 	.byte	0x04, 0x0a
        /*0072*/ 	.short	(.L_65 - .L_64)
	.align		4
.L_64:
        /*0074*/ 	.word	index@(.nv.constant0._Z10N_body_GPUidPdS_)
        /*0078*/ 	.short	0x0380
        /*007a*/ 	.short	0x0020


	//----- nvinfo : EIATTR_SW_WAR
	.align		4
.L_65:
        /*007c*/ 	.byte	0x04, 0x36
        /*007e*/ 	.short	(.L_67 - .L_66)
.L_66:
        /*0080*/ 	.word	0x00000008
.L_67:


//--------------------- .nv.callgraph             --------------------------
	.section	.nv.callgraph,"",@"SHT_CUDA_CALLGRAPH"
	.align	4
	.sectionentsize	8
	.align		4
        /*0000*/ 	.word	0x00000000
	.align		4
        /*0004*/ 	.word	0xffffffff
	.align		4
        /*0008*/ 	.word	0x00000000
	.align		4
        /*000c*/ 	.word	0xfffffffe
	.align		4
        /*0010*/ 	.word	0x00000000
	.align		4
        /*0014*/ 	.word	0xfffffffd
	.align		4
        /*0018*/ 	.word	0x00000000
	.align		4
        /*001c*/ 	.word	0xfffffffc


//--------------------- .nv.constant3             --------------------------
	.section	.nv.constant3,"a",@progbits
	.align	8
.nv.constant3:
	.type		NEWTON_GG,@object
	.size		NEWTON_GG,(SOFTENINGG - NEWTON_GG)
NEWTON_GG:
        /*0000*/ 	.byte	0x3e, 0x16, 0x2c, 0x22, 0x4c, 0x58, 0xd2, 0x3d
	.type		SOFTENINGG,@object
	.size		SOFTENINGG,(.L_1 - SOFTENINGG)
SOFTENINGG:
        /*0008*/ 	.byte	0x00, 0x00, 0x00, 0xe0, 0x0b, 0x2e, 0x11, 0x3e
.L_1:


//--------------------- .nv.constant4             --------------------------
	.section	.nv.constant4,"a",@progbits
	.align	8
	.align		8
.nv.constant4:
        /*0000*/ 	.dword	__cudart_i2opi_d
	.align		8
        /*0008*/ 	.dword	__cudart_sin_cos_coeffs


//--------------------- .text._Z12N_body_GPU_FidPdS_i --------------------------
	.section	.text._Z12N_body_GPU_FidPdS_i,"ax",@progbits
	.align	128
        .global         _Z12N_body_GPU_FidPdS_i
        .type           _Z12N_body_GPU_FidPdS_i,@function
        .size           _Z12N_body_GPU_FidPdS_i,(.L_x_124 - _Z12N_body_GPU_FidPdS_i)
        .other          _Z12N_body_GPU_FidPdS_i,@"STO_CUDA_ENTRY STV_DEFAULT"
_Z12N_body_GPU_FidPdS_i:
.text._Z12N_body_GPU_FidPdS_i:
[----:B------:R-:W0:Y:S08]  /*0000*/  LDC R1, c[0x0][0x37c] ;  /* 0x0000df00ff017b82 */ /* 0x000e300000000800 */
[----:B------:R-:W1:Y:S01]  /*0010*/  LDC R36, c[0x0][0x380] ;  /* 0x0000e000ff247b82 */ /* 0x000e620000000800 */
[----:B------:R-:W2:Y:S01]  /*0020*/  S2R R19, SR_TID.X ;  /* 0x0000000000137919 */ /* 0x000ea20000002100 */
[----:B------:R-:W2:Y:S01]  /*0030*/  LDCU UR4, c[0x0][0x360] ;  /* 0x00006c00ff0477ac */ /* 0x000ea20008000800 */
[----:B0-----:R-:W-:Y:S01]  /*0040*/  VIADD R1, R1, 0xffffffd8 ;  /* 0xffffffd801017836 */ /* 0x001fe20000000000 */
[----:B------:R-:W2:Y:S01]  /*0050*/  S2R R0, SR_CTAID.X ;  /* 0x0000000000007919 */ /* 0x000ea20000002500 */
[----:B-1----:R-:W-:-:S05]  /*0060*/  IMAD.HI R36, R36, 0x66666667, RZ ;  /* 0x6666666724247827 */ /* 0x002fca00078e02ff */
[----:B------:R-:W-:-:S04]  /*0070*/  SHF.R.S32.HI R3, RZ, 0x1, R36 ;  /* 0x00000001ff037819 */ /* 0x000fc80000011424 */
[----:B------:R-:W-:Y:S01]  /*0080*/  LEA.HI R36, R36, R3, RZ, 0x1 ;  /* 0x0000000324247211 */ /* 0x000fe200078f08ff */
[----:B--2---:R-:W-:-:S05]  /*0090*/  IMAD R19, R0, UR4, R19 ;  /* 0x0000000400137c24 */ /* 0x004fca000f8e0213 */
[----:B------:R-:W-:-:S13]  /*00a0*/  ISETP.GE.AND P0, PT, R19, R36, PT ;  /* 0x000000241300720c */ /* 0x000fda0003f06270 */
[----:B------:R-:W-:Y:S05]  /*00b0*/  @P0 EXIT ;  /* 0x000000000000094d */ /* 0x000fea0003800000 */
[----:B------:R-:W0:Y:S01]  /*00c0*/  LDC.64 R2, c[0x0][0x390] ;  /* 0x0000e400ff027b82 */ /* 0x000e220000000a00 */
[----:B------:R-:W1:Y:S07]  /*00d0*/  LDCU.64 UR6, c[0x0][0x358] ;  /* 0x00006b00ff0677ac */ /* 0x000e6e0008000a00 */
[----:B------:R-:W2:Y:S01]  /*00e0*/  S2UR UR5, SR_CgaCtaId ;  /* 0x00000000000579c3 */ /* 0x000ea20000008800 */
[----:B------:R-:W-:-:S07]  /*00f0*/  UMOV UR4, 0x400 ;  /* 0x0000040000047882 */ /* 0x000fce0000000000 */
[----:B------:R-:W3:Y:S01]  /*0100*/  LDC.64 R14, c[0x0][0x398] ;  /* 0x0000e600ff0e7b82 */ /* 0x000ee20000000a00 */
[----:B0-----:R-:W-:-:S04]  /*0110*/  IMAD.WIDE R2, R19, 0x8, R2 ;  /* 0x0000000813027825 */ /* 0x001fc800078e0202 */
[C---:B------:R-:W-:Y:S02]  /*0120*/  IMAD.WIDE R4, R36.reuse, 0x8, R2 ;  /* 0x0000000824047825 */ /* 0x040fe400078e0202 */
[----:B-1----:R-:W4:Y:S02]  /*0130*/  LDG.E.64 R2, desc[UR6][R2.64] ;  /* 0x0000000602027981 */ /* 0x002f24000c1e1b00 */
[----:B------:R-:W-:Y:S02]  /*0140*/  IMAD.WIDE R6, R36, 0x8, R4 ;  /* 0x0000000824067825 */ /* 0x000fe400078e0204 */
[----:B------:R-:W4:Y:S04]  /*0150*/  LDG.E.64 R4, desc[UR6][R4.64] ;  /* 0x0000000604047981 */ /* 0x000f28000c1e1b00 */
[----:B------:R-:W4:Y:S01]  /*0160*/  LDG.E.64 R16, desc[UR6][R6.64] ;  /* 0x0000000606107981 */ /* 0x000f22000c1e1b00 */
[----:B--2---:R-:W-:-:S06]  /*0170*/  ULEA UR4, UR5, UR4, 0x18 ;  /* 0x0000000405047291 */ /* 0x004fcc000f8ec0ff */
[----:B------:R-:W-:-:S05]  /*0180*/  LEA R21, R19, UR4, 0x3 ;  /* 0x0000000413157c11 */ /* 0x000fca000f8e18ff */
[C---:B------:R-:W-:Y:S01]  /*0190*/  IMAD R9, R36.reuse, 0x8, R21 ;  /* 0x0000000824097824 */ /* 0x040fe200078e0215 */
[----:B------:R-:W0:Y:S03]  /*01a0*/  LDCU UR4, c[0x0][0x3a0] ;  /* 0x00007400ff0477ac */ /* 0x000e260008000800 */
[C---:B------:R-:W-:Y:S02]  /*01b0*/  IMAD R8, R36.reuse, 0x8, R9 ;  /* 0x0000000824087824 */ /* 0x040fe400078e0209 */
[----:B------:R-:W-:-:S04]  /*01c0*/  IMAD.WIDE R12, R36, 0x8, R6 ;  /* 0x00000008240c7825 */ /* 0x000fc800078e0206 */
[----:B---3--:R-:W-:-:S04]  /*01d0*/  IMAD.WIDE R14, R19, 0x8, R14 ;  /* 0x00000008130e7825 */ /* 0x008fc800078e020e */
[----:B------:R-:W-:Y:S02]  /*01e0*/  IMAD.WIDE R10, R36, 0x8, R12 ;  /* 0x00000008240a7825 */ /* 0x000fe400078e020c */
[----:B------:R-:W5:Y:S04]  /*01f0*/  LDG.E.64 R12, desc[UR6][R12.64] ;  /* 0x000000060c0c7981 */ /* 0x000f68000c1e1b00 */
[----:B------:R-:W5:Y:S01]  /*0200*/  LDG.E.64 R10, desc[UR6][R10.64] ;  /* 0x000000060a0a7981 */ /* 0x000f62000c1e1b00 */
[----:B0-----:R-:W-:-:S03]  /*0210*/  UISETP.GE.AND UP0, UPT, UR4, 0x1, UPT ;  /* 0x000000010400788c */ /* 0x001fc6000bf06270 */
[----:B----4-:R-:W-:Y:S04]  /*0220*/  STS.64 [R21], R2 ;  /* 0x0000000215007388 */ /* 0x010fe80000000a00 */
[----:B------:R-:W-:Y:S04]  /*0230*/  STS.64 [R9], R4 ;  /* 0x0000000409007388 */ /* 0x000fe80000000a00 */
[----:B------:R-:W-:Y:S04]  /*0240*/  STS.64 [R8], R16 ;  /* 0x0000001008007388 */ /* 0x000fe80000000a00 */
[----:B------:R-:W0:Y:S04]  /*0250*/  LDS.64 R6, [R21] ;  /* 0x0000000015067984 */ /* 0x000e280000000a00 */
[----:B0-----:R0:W-:Y:S01]  /*0260*/  STG.E.64 desc[UR6][R14.64], R6 ;  /* 0x000000060e007986 */ /* 0x0011e2000c101b06 */
[----:B------:R-:W-:Y:S05]  /*0270*/  BRA.U !UP0, `(.L_x_0) ;  /* 0x0000001108f07547 */ /* 0x000fea000b800000 */
[----:B0-----:R-:W-:Y:S01]  /*0280*/  IMAD.MOV R7, RZ, RZ, -R19 ;  /* 0x000000ffff077224 */ /* 0x001fe200078e0a13 */
[----:B------:R-:W-:Y:S01]  /*0290*/  UMOV UR4, URZ ;  /* 0x000000ff00047c82 */ /* 0x000fe20008000000 */
[----:B------:R-:W-:-:S07]  /*02a0*/  IMAD.MOV R6, RZ, RZ, -R36 ;  /* 0x000000ffff067224 */ /* 0x000fce00078e0a24 */
.L_x_19:
[----:B------:R-:W-:Y:S01]  /*02b0*/  BAR.SYNC.DEFER_BLOCKING 0x0 ;  /* 0x0000000000007b1d */ /* 0x000fe20000010000 */
[----:B------:R-:W-:Y:S02]  /*02c0*/  CS2R R32, SRZ ;  /* 0x0000000000207805 */ /* 0x000fe4000001ff00 */
[----:B------:R-:W-:-:S03]  /*02d0*/  CS2R R34, SRZ ;  /* 0x0000000000227805 */ /* 0x000fc6000001ff00 */
[----:B------:R-:W0:Y:S01]  /*02e0*/  LDCU UR5, c[0x0][0x380] ;  /* 0x00007000ff0577ac */ /* 0x000e220008000800 */
[----:B-12---:R1:W2:Y:S01]  /*02f0*/  LDS.64 R28, [R9] ;  /* 0x00000000091c7984 */ /* 0x0062a20000000a00 */
[----:B0-----:R-:W-:-:S03]  /*0300*/  UISETP.GE.AND UP0, UPT, UR5, 0x5, UPT ;  /* 0x000000050500788c */ /* 0x001fc6000bf06270 */
[----:B------:R1:W0:Y:S06]  /*0310*/  LDS.64 R30, [R8] ;  /* 0x00000000081e7984 */ /* 0x00022c0000000a00 */
[----:B------:R-:W-:Y:S05]  /*0320*/  BRA.U !UP0, `(.L_x_1) ;  /* 0x0000001108807547 */ /* 0x000fea000b800000 */
[----:B------:R-:W3:Y:S01]  /*0330*/  S2R R0, SR_CgaCtaId ;  /* 0x0000000000007919 */ /* 0x000ee20000008800 */
[----:B------:R-:W-:Y:S01]  /*0340*/  MOV R5, 0x400 ;  /* 0x0000040000057802 */ /* 0x000fe20000000f00 */
[----:B------:R-:W-:Y:S01]  /*0350*/  IMAD.MOV.U32 R4, RZ, RZ, R7 ;  /* 0x000000ffff047224 */ /* 0x000fe200078e0007 */
[----:B------:R-:W-:Y:S02]  /*0360*/  CS2R R34, SRZ ;  /* 0x0000000000227805 */ /* 0x000fe4000001ff00 */
[----:B------:R-:W-:Y:S01]  /*0370*/  CS2R R32, SRZ ;  /* 0x0000000000207805 */ /* 0x000fe2000001ff00 */
[----:B------:R-:W4:Y:S01]  /*0380*/  LDCU.64 UR10, c[0x3][0x8] ;  /* 0x00c00100ff0a77ac */ /* 0x000f220008000a00 */
[----:B------:R-:W0:Y:S01]  /*0390*/  LDCU.64 UR12, c[0x4][0x8] ;  /* 0x01000100ff0c77ac */ /* 0x000e220008000a00 */
[----:B---3--:R-:W-:Y:S01]  /*03a0*/  LEA R5, R0, R5, 0x18 ;  /* 0x0000000500057211 */ /* 0x008fe200078ec0ff */
[----:B0---4-:R-:W-:-:S07]  /*03b0*/  IMAD.MOV.U32 R0, RZ, RZ, R6 ;  /* 0x000000ffff007224 */ /* 0x011fce00078e0006 */
.L_x_18:
[----:B------:R-:W-:Y:S01]  /*03c0*/  ISETP.NE.AND P0, PT, R4, RZ, PT ;  /* 0x000000ff0400720c */ /* 0x000fe20003f05270 */
[----:B------:R-:W-:Y:S01]  /*03d0*/  VIADD R0, R0, 0x1 ;  /* 0x0000000100007836 */ /* 0x000fe20000000000 */
[----:B------:R-:W-:Y:S04]  /*03e0*/  BSSY.RECONVERGENT B0, `(.L_x_2) ;  /* 0x0000111000007945 */ /* 0x000fe80003800200 */
[----:B------:R-:W-:-:S07]  /*03f0*/  ISETP.NE.AND P2, PT, R0, RZ, PT ;  /* 0x000000ff0000720c */ /* 0x000fce0003f45270 */
[----:B------:R-:W-:Y:S06]  /*0400*/  @!P0 BRA `(.L_x_3) ;  /* 0x0000001000388947 */ /* 0x000fec0003800000 */
[C-C-:B------:R-:W-:Y:S01]  /*0410*/  IMAD R18, R36.reuse, 0x8, R5.reuse ;  /* 0x0000000824127824 */ /* 0x140fe200078e0205 */
[----:B------:R-:W-:Y:S01]  /*0420*/  BSSY.RECONVERGENT B1, `(.L_x_4) ;  /* 0x000001a000017945 */ /* 0x000fe20003800200 */
[----:B------:R-:W-:Y:S02]  /*0430*/  IMAD R20, R36, 0x10, R5 ;  /* 0x0000001024147824 */ /* 0x000fe400078e0205 */
[----:B------:R-:W-:Y:S01]  /*0440*/  IMAD.MOV.U32 R2, RZ, RZ, 0x1 ;  /* 0x00000001ff027424 */ /* 0x000fe200078e00ff */
[----:B------:R-:W2:Y:S04]  /*0450*/  LDS.64 R38, [R18] ;  /* 0x0000000012267984 */ /* 0x000ea80000000a00 */
[----:B------:R-:W0:Y:S01]  /*0460*/  LDS.64 R40, [R20] ;  /* 0x0000000014287984 */ /* 0x000e220000000a00 */
[----:B--2---:R-:W-:-:S02]  /*0470*/  DADD R38, R28, -R38 ;  /* 0x000000001c267229 */ /* 0x004fc40000000826 */
[----:B0-----:R-:W-:-:S04]  /*0480*/  DADD R40, R30, -R40 ;  /* 0x000000001e287229 */ /* 0x001fc80000000828 */
[----:B------:R-:W0:Y:S06]  /*0490*/  MUFU.RCP64H R3, R39 ;  /* 0x0000002700037308 */ /* 0x000e2c0000001800 */
[----:B------:R-:W-:Y:S01]  /*04a0*/  FSETP.GEU.AND P1, PT, |R41|, 6.5827683646048100446e-37, PT ;  /* 0x036000002900780b */ /* 0x000fe20003f2e200 */
[----:B0-----:R-:W-:-:S08]  /*04b0*/  DFMA R16, -R38, R2, 1 ;  /* 0x3ff000002610742b */ /* 0x001fd00000000102 */
[----:B------:R-:W-:-:S08]  /*04c0*/  DFMA R16, R16, R16, R16 ;  /* 0x000000101010722b */ /* 0x000fd00000000010 */
[----:B------:R-:W-:-:S08]  /*04d0*/  DFMA R16, R2, R16, R2 ;  /* 0x000000100210722b */ /* 0x000fd00000000002 */
[----:B------:R-:W-:-:S08]  /*04e0*/  DFMA R2, -R38, R16, 1 ;  /* 0x3ff000002602742b */ /* 0x000fd00000000110 */
[----:B------:R-:W-:-:S08]  /*04f0*/  DFMA R2, R16, R2, R16 ;  /* 0x000000021002722b */ /* 0x000fd00000000010 */
[----:B------:R-:W-:-:S08]  /*0500*/  DMUL R16, R40, R2 ;  /* 0x0000000228107228 */ /* 0x000fd00000000000 */
[----:B------:R-:W-:-:S08]  /*0510*/  DFMA R18, -R38, R16, R40 ;  /* 0x000000102612722b */ /* 0x000fd00000000128 */
[----:B------:R-:W-:-:S10]  /*0520*/  DFMA R2, R2, R18, R16 ;  /* 0x000000120202722b */ /* 0x000fd40000000010 */
[----:B------:R-:W-:-:S05]  /*0530*/  FFMA R16, RZ, R39, R3 ;  /* 0x00000027ff107223 */ /* 0x000fca0000000003 */
[----:B------:R-:W-:-:S13]  /*0540*/  FSETP.GT.AND P0, PT, |R16|, 1.469367938527859385e-39, PT ;  /* 0x001000001000780b */ /* 0x000fda0003f04200 */
[----:B------:R-:W-:Y:S05]  /*0550*/  @P0 BRA P1, `(.L_x_5) ;  /* 0x0000000000180947 */ /* 0x000fea0000800000 */
[----:B------:R-:W-:Y:S01]  /*0560*/  IMAD.MOV.U32 R20, RZ, RZ, R40 ;  /* 0x000000ffff147224 */ /* 0x000fe200078e0028 */
[----:B------:R-:W-:Y:S01]  /*0570*/  MOV R42, 0x5c0 ;  /* 0x000005c0002a7802 */ /* 0x000fe20000000f00 */
[----:B------:R-:W-:Y:S02]  /*0580*/  IMAD.MOV.U32 R23, RZ, RZ, R41 ;  /* 0x000000ffff177224 */ /* 0x000fe400078e0029 */
[----:B------:R-:W-:Y:S02]  /*0590*/  IMAD.MOV.U32 R16, RZ, RZ, R38 ;  /* 0x000000ffff107224 */ /* 0x000fe400078e0026 */
[----:B------:R-:W-:-:S07]  /*05a0*/  IMAD.MOV.U32 R17, RZ, RZ, R39 ;  /* 0x000000ffff117224 */ /* 0x000fce00078e0027 */
[----:B-1---5:R-:W-:Y:S05]  /*05b0*/  CALL.REL.NOINC `($__internal_0_$__cuda_sm20_div_rn_f64_full) ;  /* 0x0000001000607944 */ /* 0x022fea0003c00000 */
.L_x_5:
[----:B------:R-:W-:Y:S05]  /*05c0*/  BSYNC.RECONVERGENT B1 ;  /* 0x0000000000017941 */ /* 0x000fea0003800200 */
.L_x_4:
[----:B------:R-:W-:Y:S01]  /*05d0*/  DSETP.GT.AND P0, PT, |R2|, 1, PT ;  /* 0x3ff000000200742a */ /* 0x000fe20003f04200 */
[----:B------:R-:W-:Y:S01]  /*05e0*/  BSSY.RECONVERGENT B1, `(.L_x_6) ;  /* 0x000000d000017945 */ /* 0x000fe20003800200 */
[----:B------:R-:W-:-:S10]  /*05f0*/  DADD R16, -RZ, |R2| ;  /* 0x00000000ff107229 */ /* 0x000fd40000000502 */
[----:B------:R-:W-:Y:S02]  /*0600*/  IMAD.MOV.U32 R18, RZ, RZ, R16 ;  /* 0x000000ffff127224 */ /* 0x000fe400078e0010 */
[----:B------:R-:W-:Y:S01]  /*0610*/  IMAD.MOV.U32 R19, RZ, RZ, R17 ;  /* 0x000000ffff137224 */ /* 0x000fe200078e0011 */
[----:B------:R-:W-:Y:S06]  /*0620*/  @!P0 BRA `(.L_x_7) ;  /* 0x0000000000208947 */ /* 0x000fec0003800000 */
[----:B------:R-:W0:Y:S01]  /*0630*/  MUFU.RCP64H R17, R17 ;  /* 0x0000001100117308 */ /* 0x000e220000001800 */
[----:B------:R-:W-:Y:S01]  /*0640*/  IMAD.MOV.U32 R16, RZ, RZ, RZ ;  /* 0x000000ffff107224 */ /* 0x000fe200078e00ff */
[----:B------:R-:W-:-:S05]  /*0650*/  DSETP.NEU.AND P1, PT, |R2|, +INF , PT ;  /* 0x7ff000000200742a */ /* 0x000fca0003f2d200 */
[----:B0-----:R-:W-:-:S08]  /*0660*/  DFMA R18, R16, -|R2|, 1 ;  /* 0x3ff000001012742b */ /* 0x001fd00000000c02 */
[----:B------:R-:W-:-:S08]  /*0670*/  DFMA R18, R18, R18, R18 ;  /* 0x000000121212722b */ /* 0x000fd00000000012 */
[----:B------:R-:W-:-:S10]  /*0680*/  DFMA R18, R16, R18, R16 ;  /* 0x000000121012722b */ /* 0x000fd40000000010 */
[----:B------:R-:W-:Y:S02]  /*0690*/  FSEL R18, R18, RZ, P1 ;  /* 0x000000ff12127208 */ /* 0x000fe40000800000 */
[----:B------:R-:W-:-:S07]  /*06a0*/  FSEL R19, R19, RZ, P1 ;  /* 0x000000ff13137208 */ /* 0x000fce0000800000 */
.L_x_7:
[----:B------:R-:W-:Y:S05]  /*06b0*/  BSYNC.RECONVERGENT B1 ;  /* 0x0000000000017941 */ /* 0x000fea0003800200 */
.L_x_6:
[----:B------:R-:W-:Y:S01]  /*06c0*/  DMUL R16, R18, R18 ;  /* 0x0000001212107228 */ /* 0x000fe20000000000 */
[----:B------:R-:W-:Y:S01]  /*06d0*/  IMAD.MOV.U32 R20, RZ, RZ, -0x2449a4b7 ;  /* 0xdbb65b49ff147424 */ /* 0x000fe200078e00ff */
[----:B------:R-:W-:Y:S01]  /*06e0*/  UMOV UR8, 0x2a25ff7e ;  /* 0x2a25ff7e00087882 */ /* 0x000fe20000000000 */
[----:B------:R-:W-:Y:S01]  /*06f0*/  IMAD.MOV.U32 R21, RZ, RZ, 0x3f2d3b63 ;  /* 0x3f2d3b63ff157424 */ /* 0x000fe200078e00ff */
[----:B------:R-:W-:Y:S01]  /*0700*/  UMOV UR9, 0x3ef53e1d ;  /* 0x3ef53e1d00097882 */ /* 0x000fe20000000000 */
[----:B------:R-:W-:Y:S01]  /*0710*/  DMUL R40, R40, R40 ;  /* 0x0000002828287228 */ /* 0x000fe20000000000 */
[----:B------:R-:W-:Y:S03]  /*0720*/  BSSY.RECONVERGENT B1, `(.L_x_8) ;  /* 0x0000053000017945 */ /* 0x000fe60003800200 */
[----:B------:R-:W-:Y:S01]  /*0730*/  DFMA R20, R16, -UR8, R20 ;  /* 0x8000000810147c2b */ /* 0x000fe20008000014 */
[----:B------:R-:W-:Y:S01]  /*0740*/  UMOV UR8, 0x8dde082e ;  /* 0x8dde082e00087882 */ /* 0x000fe20000000000 */
[----:B------:R-:W-:-:S02]  /*0750*/  UMOV UR9, 0x3f531278 ;  /* 0x3f53127800097882 */ /* 0x000fc40000000000 */
[----:B------:R-:W-:Y:S01]  /*0760*/  DFMA R40, R38, R38, R40 ;  /* 0x000000262628722b */ /* 0x000fe20000000028 */
[----:B------:R-:W-:-:S03]  /*0770*/  IMAD.MOV.U32 R38, RZ, RZ, 0x0 ;  /* 0x00000000ff267424 */ /* 0x000fc600078e00ff */
[----:B------:R-:W-:Y:S01]  /*0780*/  DFMA R20, R16, R20, -UR8 ;  /* 0x8000000810147e2b */ /* 0x000fe20008000014 */
[----:B------:R-:W-:Y:S01]  /*0790*/  UMOV UR8, 0xc8249315 ;  /* 0xc824931500087882 */ /* 0x000fe20000000000 */
[----:B------:R-:W-:Y:S01]  /*07a0*/  UMOV UR9, 0x3f6f9690 ;  /* 0x3f6f969000097882 */ /* 0x000fe20000000000 */
[----:B------:R-:W-:-:S05]  /*07b0*/  IMAD.MOV.U32 R39, RZ, RZ, 0x3fd80000 ;  /* 0x3fd80000ff277424 */ /* 0x000fca00078e00ff */
[----:B------:R-:W-:Y:S01]  /*07c0*/  DFMA R20, R16, R20, UR8 ;  /* 0x0000000810147e2b */ /* 0x000fe20008000014 */
[----:B------:R-:W-:Y:S01]  /*07d0*/  UMOV UR8, 0xabc7cf0d ;  /* 0xabc7cf0d00087882 */ /* 0x000fe20000000000 */
[----:B------:R-:W-:-:S06]  /*07e0*/  UMOV UR9, 0x3f82cf5a ;  /* 0x3f82cf5a00097882 */ /* 0x000fcc0000000000 */
[----:B------:R-:W-:Y:S01]  /*07f0*/  DFMA R20, R16, R20, -UR8 ;  /* 0x8000000810147e2b */ /* 0x000fe20008000014 */
[----:B------:R-:W-:Y:S01]  /*0800*/  UMOV UR8, 0xb2a3bfde ;  /* 0xb2a3bfde00087882 */ /* 0x000fe20000000000 */
[----:B------:R-:W-:-:S06]  /*0810*/  UMOV UR9, 0x3f9162b0 ;  /* 0x3f9162b000097882 */ /* 0x000fcc0000000000 */
        /* <DEDUP_REMOVED lines=26> */
[----:B------:R-:W-:Y:S01]  /*09c0*/  UMOV UR9, 0x3fb745d0 ;  /* 0x3fb745d000097882 */ /* 0x000fe20000000000 */
[----:B------:R-:W-:-:S05]  /*09d0*/  DADD R20, R40, UR10 ;  /* 0x0000000a28147e29 */ /* 0x000fca0008000000 */
[----:B------:R-:W-:Y:S01]  /*09e0*/  DFMA R24, R16, R22, -UR8 ;  /* 0x8000000810187e2b */ /* 0x000fe20008000016 */
[----:B------:R-:W-:Y:S01]  /*09f0*/  UMOV UR8, 0x9dfe927 ;  /* 0x09dfe92700087882 */ /* 0x000fe20000000000 */
[----:B------:R-:W0:Y:S01]  /*0a00*/  MUFU.RSQ64H R23, R21 ;  /* 0x0000001500177308 */ /* 0x000e220000001c00 */
[----:B------:R-:W-:Y:S02]  /*0a10*/  UMOV UR9, 0x3fbc71c7 ;  /* 0x3fbc71c700097882 */ /* 0x000fe40000000000 */
[----:B------:R-:W-:-:S03]  /*0a20*/  VIADD R22, R21, 0xfcb00000 ;  /* 0xfcb0000015167836 */ /* 0x000fc60000000000 */
[----:B------:R-:W-:Y:S01]  /*0a30*/  DFMA R24, R16, R24, UR8 ;  /* 0x0000000810187e2b */ /* 0x000fe20008000018 */
[----:B------:R-:W-:Y:S01]  /*0a40*/  UMOV UR8, 0x91fa1744 ;  /* 0x91fa174400087882 */ /* 0x000fe20000000000 */
[----:B------:R-:W-:-:S06]  /*0a50*/  UMOV UR9, 0x3fc24924 ;  /* 0x3fc2492400097882 */ /* 0x000fcc0000000000 */
[----:B------:R-:W-:Y:S01]  /*0a60*/  DFMA R24, R16, R24, -UR8 ;  /* 0x8000000810187e2b */ /* 0x000fe20008000018 */
[----:B------:R-:W-:Y:S01]  /*0a70*/  UMOV UR8, 0x999840d2 ;  /* 0x999840d200087882 */ /* 0x000fe20000000000 */
[----:B------:R-:W-:Y:S01]  /*0a80*/  UMOV UR9, 0x3fc99999 ;  /* 0x3fc9999900097882 */ /* 0x000fe20000000000 */
[----:B0-----:R-:W-:-:S05]  /*0a90*/  DMUL R26, R22, R22 ;  /* 0x00000016161a7228 */ /* 0x001fca0000000000 */
[----:B------:R-:W-:Y:S01]  /*0aa0*/  DFMA R24, R16, R24, UR8 ;  /* 0x0000000810187e2b */ /* 0x000fe20008000018 */
[----:B------:R-:W-:Y:S01]  /*0ab0*/  UMOV UR8, 0x5555544c ;  /* 0x5555544c00087882 */ /* 0x000fe20000000000 */
[----:B------:R-:W-:Y:S01]  /*0ac0*/  UMOV UR9, 0x3fd55555 ;  /* 0x3fd5555500097882 */ /* 0x000fe20000000000 */
[----:B------:R-:W-:-:S05]  /*0ad0*/  DFMA R26, R20, -R26, 1 ;  /* 0x3ff00000141a742b */ /* 0x000fca000000081a */
[----:B------:R-:W-:Y:S01]  /*0ae0*/  DFMA R24, R16, R24, -UR8 ;  /* 0x8000000810187e2b */ /* 0x000fe20008000018 */
[----:B------:R-:W-:Y:S01]  /*0af0*/  UMOV UR8, 0x54442d18 ;  /* 0x54442d1800087882 */ /* 0x000fe20000000000 */
[----:B------:R-:W-:Y:S01]  /*0b00*/  UMOV UR9, 0x3ff921fb ;  /* 0x3ff921fb00097882 */ /* 0x000fe20000000000 */
[----:B------:R-:W-:Y:S02]  /*0b10*/  DFMA R38, R26, R38, 0.5 ;  /* 0x3fe000001a26742b */ /* 0x000fe40000000026 */
[----:B------:R-:W-:-:S03]  /*0b20*/  DMUL R40, R22, R26 ;  /* 0x0000001a16287228 */ /* 0x000fc60000000000 */
[----:B------:R-:W-:Y:S01]  /*0b30*/  DMUL R26, R16, R24 ;  /* 0x00000018101a7228 */ /* 0x000fe20000000000 */
[----:B------:R0:W2:Y:S04]  /*0b40*/  LDS.64 R16, [R5] ;  /* 0x0000000005107984 */ /* 0x0000a80000000a00 */
[----:B------:R-:W-:-:S03]  /*0b50*/  DFMA R24, R38, R40, R22 ;  /* 0x000000282618722b */ /* 0x000fc60000000016 */
[----:B------:R-:W-:-:S05]  /*0b60*/  DFMA R18, R26, R18, R18 ;  /* 0x000000121a12722b */ /* 0x000fca0000000012 */
[----:B------:R-:W-:Y:S02]  /*0b70*/  DMUL R26, R20, R24 ;  /* 0x00000018141a7228 */ /* 0x000fe40000000000 */
[----:B------:R-:W-:Y:S01]  /*0b80*/  VIADD R45, R25, 0xfff00000 ;  /* 0xfff00000192d7836 */ /* 0x000fe20000000000 */
[----:B------:R-:W-:Y:S01]  /*0b90*/  DADD R38, -R18, UR8 ;  /* 0x0000000812267e29 */ /* 0x000fe20008000100 */
[----:B------:R-:W-:-:S04]  /*0ba0*/  IMAD.MOV.U32 R44, RZ, RZ, R24 ;  /* 0x000000ffff2c7224 */ /* 0x000fc800078e0018 */
[----:B------:R-:W-:-:S05]  /*0bb0*/  DFMA R42, R26, -R26, R20 ;  /* 0x8000001a1a2a722b */ /* 0x000fca0000000014 */
[----:B------:R-:W-:Y:S02]  /*0bc0*/  FSEL R40, R38, R18, P0 ;  /* 0x0000001226287208 */ /* 0x000fe40000000000 */
[----:B------:R-:W-:Y:S01]  /*0bd0*/  FSEL R41, R39, R19, P0 ;  /* 0x0000001327297208 */ /* 0x000fe20000000000 */
[----:B------:R-:W-:Y:S01]  /*0be0*/  DFMA R18, R42, R44, R26 ;  /* 0x0000002c2a12722b */ /* 0x000fe2000000001a */
[----:B------:R-:W-:Y:S01]  /*0bf0*/  ISETP.GE.U32.AND P0, PT, R22, 0x7ca00000, PT ;  /* 0x7ca000001600780c */ /* 0x000fe20003f06070 */
[----:B------:R-:W-:Y:S01]  /*0c00*/  IMAD.MOV.U32 R38, RZ, RZ, R40 ;  /* 0x000000ffff267224 */ /* 0x000fe200078e0028 */
[----:B------:R-:W-:-:S11]  /*0c10*/  LOP3.LUT R39, R41, 0x80000000, R3, 0xb8, !PT ;  /* 0x8000000029277812 */ /* 0x000fd600078eb803 */
[----:B0-2---:R-:W-:Y:S05]  /*0c20*/  @!P0 BRA `(.L_x_9) ;  /* 0x0000000000088947 */ /* 0x005fea0003800000 */
[----:B------:R-:W-:-:S07]  /*0c30*/  MOV R2, 0xc50 ;  /* 0x00000c5000027802 */ /* 0x000fce0000000f00 */
[----:B-1---5:R-:W-:Y:S05]  /*0c40*/  CALL.REL.NOINC `($__internal_1_$__cuda_sm20_dsqrt_rn_f64_mediumpath_v1) ;  /* 0x0000001000347944 */ /* 0x022fea0003c00000 */
.L_x_9:
[----:B------:R-:W-:Y:S05]  /*0c50*/  BSYNC.RECONVERGENT B1 ;  /* 0x0000000000017941 */ /* 0x000fea0003800200 */
.L_x_8:
[----:B------:R-:W0:Y:S01]  /*0c60*/  MUFU.RCP64H R3, R19 ;  /* 0x0000001300037308 */ /* 0x000e220000001800 */
[----:B------:R-:W-:Y:S01]  /*0c70*/  IMAD.MOV.U32 R2, RZ, RZ, 0x1 ;  /* 0x00000001ff027424 */ /* 0x000fe200078e00ff */
[----:B------:R-:W-:Y:S01]  /*0c80*/  FSETP.GEU.AND P1, PT, |R17|, 6.5827683646048100446e-37, PT ;  /* 0x036000001100780b */ /* 0x000fe20003f2e200 */
[----:B------:R-:W-:Y:S04]  /*0c90*/  BSSY.RECONVERGENT B1, `(.L_x_10) ;  /* 0x0000012000017945 */ /* 0x000fe80003800200 */
[----:B0-----:R-:W-:-:S08]  /*0ca0*/  DFMA R20, R2, -R18, 1 ;  /* 0x3ff000000214742b */ /* 0x001fd00000000812 */
[----:B------:R-:W-:-:S08]  /*0cb0*/  DFMA R20, R20, R20, R20 ;  /* 0x000000141414722b */ /* 0x000fd00000000014 */
[----:B------:R-:W-:-:S08]  /*0cc0*/  DFMA R20, R2, R20, R2 ;  /* 0x000000140214722b */ /* 0x000fd00000000002 */
[----:B------:R-:W-:-:S08]  /*0cd0*/  DFMA R2, R20, -R18, 1 ;  /* 0x3ff000001402742b */ /* 0x000fd00000000812 */
[----:B------:R-:W-:-:S08]  /*0ce0*/  DFMA R2, R20, R2, R20 ;  /* 0x000000021402722b */ /* 0x000fd00000000014 */
[----:B------:R-:W-:-:S08]  /*0cf0*/  DMUL R20, R16, R2 ;  /* 0x0000000210147228 */ /* 0x000fd00000000000 */
[----:B------:R-:W-:-:S08]  /*0d00*/  DFMA R22, R20, -R18, R16 ;  /* 0x800000121416722b */ /* 0x000fd00000000010 */
        /* <DEDUP_REMOVED lines=10> */
.L_x_11:
[----:B------:R-:W-:Y:S05]  /*0db0*/  BSYNC.RECONVERGENT B1 ;  /* 0x0000000000017941 */ /* 0x000fea0003800200 */
.L_x_10:
[----:B------:R-:W-:Y:S01]  /*0dc0*/  DSETP.NEU.AND P3, PT, |R40|, +INF , PT ;  /* 0x7ff000002800742a */ /* 0x000fe20003f6d200 */
[----:B------:R-:W-:-:S13]  /*0dd0*/  BSSY.RECONVERGENT B1, `(.L_x_12) ;  /* 0x000001d000017945 */ /* 0x000fda0003800200 */
[----:B------:R-:W-:Y:S01]  /*0de0*/  @!P3 DMUL R46, RZ, R38 ;  /* 0x00000026ff2eb228 */ /* 0x000fe20000000000 */
[----:B------:R-:W-:Y:S01]  /*0df0*/  @!P3 IMAD.MOV.U32 R37, RZ, RZ, 0x1 ;  /* 0x00000001ff25b424 */ /* 0x000fe200078e00ff */
[----:B------:R-:W-:Y:S09]  /*0e00*/  @!P3 BRA `(.L_x_13) ;  /* 0x000000000064b947 */ /* 0x000ff20003800000 */
[----:B------:R-:W-:Y:S01]  /*0e10*/  UMOV UR8, 0x6dc9c883 ;  /* 0x6dc9c88300087882 */ /* 0x000fe20000000000 */
[----:B------:R-:W-:Y:S01]  /*0e20*/  UMOV UR9, 0x3fe45f30 ;  /* 0x3fe45f3000097882 */ /* 0x000fe20000000000 */
[----:B------:R-:W-:Y:S01]  /*0e30*/  DSETP.GE.AND P0, PT, |R40|, 2.14748364800000000000e+09, PT ;  /* 0x41e000002800742a */ /* 0x000fe20003f06200 */
[----:B------:R-:W-:Y:S01]  /*0e40*/  BSSY.RECONVERGENT B2, `(.L_x_14) ;  /* 0x0000014000027945 */ /* 0x000fe20003800200 */
[----:B------:R-:W-:Y:S01]  /*0e50*/  DMUL R16, R38, UR8 ;  /* 0x0000000826107c28 */ /* 0x000fe20008000000 */
[----:B------:R-:W-:Y:S01]  /*0e60*/  UMOV UR8, 0x54442d18 ;  /* 0x54442d1800087882 */ /* 0x000fe20000000000 */
[----:B------:R-:W-:-:S08]  /*0e70*/  UMOV UR9, 0x3ff921fb ;  /* 0x3ff921fb00097882 */ /* 0x000fd00000000000 */
[----:B------:R-:W0:Y:S08]  /*0e80*/  F2I.F64 R16, R16 ;  /* 0x0000001000107311 */ /* 0x000e300000301100 */
[----:B0-----:R-:W0:Y:S02]  /*0e90*/  I2F.F64 R46, R16 ;  /* 0x00000010002e7312 */ /* 0x001e240000201c00 */
[----:B0-----:R-:W-:Y:S01]  /*0ea0*/  DFMA R18, R46, -UR8, R38 ;  /* 0x800000082e127c2b */ /* 0x001fe20008000026 */
[----:B------:R-:W-:Y:S01]  /*0eb0*/  UMOV UR8, 0x33145c00 ;  /* 0x33145c0000087882 */ /* 0x000fe20000000000 */
[----:B------:R-:W-:-:S06]  /*0ec0*/  UMOV UR9, 0x3c91a626 ;  /* 0x3c91a62600097882 */ /* 0x000fcc0000000000 */
[----:B------:R-:W-:Y:S01]  /*0ed0*/  DFMA R18, R46, -UR8, R18 ;  /* 0x800000082e127c2b */ /* 0x000fe20008000012 */
[----:B------:R-:W-:Y:S01]  /*0ee0*/  UMOV UR8, 0x252049c0 ;  /* 0x252049c000087882 */ /* 0x000fe20000000000 */
[----:B------:R-:W-:-:S06]  /*0ef0*/  UMOV UR9, 0x397b839a ;  /* 0x397b839a00097882 */ /* 0x000fcc0000000000 */
[----:B------:R-:W-:Y:S01]  /*0f00*/  DFMA R46, R46, -UR8, R18 ;  /* 0x800000082e2e7c2b */ /* 0x000fe20008000012 */
[----:B------:R-:W-:Y:S10]  /*0f10*/  @!P0 BRA `(.L_x_15) ;  /* 0x0000000000188947 */ /* 0x000ff40003800000 */
[----:B------:R-:W-:Y:S01]  /*0f20*/  IMAD.MOV.U32 R16, RZ, RZ, R40 ;  /* 0x000000ffff107224 */ /* 0x000fe200078e0028 */
[----:B------:R-:W-:Y:S01]  /*0f30*/  MOV R24, 0xf60 ;  /* 0x00000f6000187802 */ /* 0x000fe20000000f00 */
[----:B------:R-:W-:-:S07]  /*0f40*/  IMAD.MOV.U32 R22, RZ, RZ, R39 ;  /* 0x000000ffff167224 */ /* 0x000fce00078e0027 */
[----:B-1---5:R-:W-:Y:S05]  /*0f50*/  CALL.REL.NOINC `($_Z12N_body_GPU_FidPdS_i$__internal_trig_reduction_slowpathd) ;  /* 0x0000001000287944 */ /* 0x022fea0003c00000 */
[----:B------:R-:W-:Y:S02]  /*0f60*/  IMAD.MOV.U32 R46, RZ, RZ, R42 ;  /* 0x000000ffff2e7224 */ /* 0x000fe400078e002a */
[----:B------:R-:W-:-:S07]  /*0f70*/  IMAD.MOV.U32 R47, RZ, RZ, R43 ;  /* 0x000000ffff2f7224 */ /* 0x000fce00078e002b */
.L_x_15:
[----:B------:R-:W-:Y:S05]  /*0f80*/  BSYNC.RECONVERGENT B2 ;  /* 0x0000000000027941 */ /* 0x000fea0003800200 */
.L_x_14:
[----:B------:R-:W-:-:S07]  /*0f90*/  VIADD R37, R16, 0x1 ;  /* 0x0000000110257836 */ /* 0x000fce0000000000 */
.L_x_13:
[----:B------:R-:W-:Y:S05]  /*0fa0*/  BSYNC.RECONVERGENT B1 ;  /* 0x0000000000017941 */ /* 0x000fea0003800200 */
.L_x_12:
[----:B------:R-:W-:-:S05]  /*0fb0*/  IMAD.SHL.U32 R16, R37, 0x40, RZ ;  /* 0x0000004025107824 */ /* 0x000fca00078e00ff */
[----:B------:R-:W-:-:S04]  /*0fc0*/  LOP3.LUT R16, R16, 0x40, RZ, 0xc0, !PT ;  /* 0x0000004010107812 */ /* 0x000fc800078ec0ff */
[----:B------:R-:W-:-:S05]  /*0fd0*/  IADD3 R48, P0, PT, R16, UR12, RZ ;  /* 0x0000000c10307c10 */ /* 0x000fca000ff1e0ff */
[----:B------:R-:W-:-:S05]  /*0fe0*/  IMAD.X R49, RZ, RZ, UR13, P0 ;  /* 0x0000000dff317e24 */ /* 0x000fca00080e06ff */
[----:B------:R-:W2:Y:S04]  /*0ff0*/  LDG.E.128.CONSTANT R16, desc[UR6][R48.64] ;  /* 0x0000000630107981 */ /* 0x000ea8000c1e9d00 */
[----:B------:R-:W3:Y:S04]  /*1000*/  LDG.E.128.CONSTANT R20, desc[UR6][R48.64+0x10] ;  /* 0x0000100630147981 */ /* 0x000ee8000c1e9d00 */
[----:B------:R-:W4:Y:S01]  /*1010*/  LDG.E.128.CONSTANT R24, desc[UR6][R48.64+0x20] ;  /* 0x0000200630187981 */ /* 0x000f22000c1e9d00 */
[----:B------:R-:W-:Y:S01]  /*1020*/  LOP3.LUT R42, R37, 0x1, RZ, 0xc0, !PT ;  /* 0x00000001252a7812 */ /* 0x000fe200078ec0ff */
[----:B------:R-:W-:Y:S01]  /*1030*/  IMAD.MOV.U32 R43, RZ, RZ, 0x3da8ff83 ;  /* 0x3da8ff83ff2b7424 */ /* 0x000fe200078e00ff */
[----:B------:R-:W-:Y:S01]  /*1040*/  DMUL R44, R46, R46 ;  /* 0x0000002e2e2c7228 */ /* 0x000fe20000000000 */
[----:B------:R-:W-:Y:S01]  /*1050*/  BSSY.RECONVERGENT B1, `(.L_x_16) ;  /* 0x000002c000017945 */ /* 0x000fe20003800200 */
[----:B------:R-:W-:Y:S01]  /*1060*/  ISETP.NE.U32.AND P0, PT, R42, 0x1, PT ;  /* 0x000000012a00780c */ /* 0x000fe20003f05070 */
[----:B------:R-:W-:-:S03]  /*1070*/  IMAD.MOV.U32 R42, RZ, RZ, 0x20fd8164 ;  /* 0x20fd8164ff2a7424 */ /* 0x000fc600078e00ff */
[----:B------:R-:W-:Y:S02]  /*1080*/  FSEL R43, -R43, 0.11223486810922622681, !P0 ;  /* 0x3de5db652b2b7808 */ /* 0x000fe40004000100 */
[----:B------:R-:W-:-:S06]  /*1090*/  FSEL R42, R42, -8.06006814911005101289e+34, !P0 ;  /* 0xf9785eba2a2a7808 */ /* 0x000fcc0004000000 */
[----:B--2---:R-:W-:Y:S02]  /*10a0*/  DFMA R16, R44, R42, R16 ;  /* 0x0000002a2c10722b */ /* 0x004fe40000000010 */
[----:B------:R-:W-:-:S06]  /*10b0*/  @!P3 DMUL R42, RZ, R38 ;  /* 0x00000026ff2ab228 */ /* 0x000fcc0000000000 */
[----:B------:R-:W-:-:S08]  /*10c0*/  DFMA R16, R44, R16, R18 ;  /* 0x000000102c10722b */ /* 0x000fd00000000012 */
[----:B---3--:R-:W-:-:S08]  /*10d0*/  DFMA R16, R44, R16, R20 ;  /* 0x000000102c10722b */ /* 0x008fd00000000014 */
[----:B------:R-:W-:-:S08]  /*10e0*/  DFMA R16, R44, R16, R22 ;  /* 0x000000102c10722b */ /* 0x000fd00000000016 */
[----:B----4-:R-:W-:-:S08]  /*10f0*/  DFMA R16, R44, R16, R24 ;  /* 0x000000102c10722b */ /* 0x010fd00000000018 */
[----:B------:R-:W-:-:S08]  /*1100*/  DFMA R16, R44, R16, R26 ;  /* 0x000000102c10722b */ /* 0x000fd0000000001a */
[----:B------:R-:W-:Y:S02]  /*1110*/  DFMA R46, R16, R46, R46 ;  /* 0x0000002e102e722b */ /* 0x000fe4000000002e */
[----:B------:R-:W-:-:S10]  /*1120*/  DFMA R16, R44, R16, 1 ;  /* 0x3ff000002c10742b */ /* 0x000fd40000000010 */
[----:B------:R-:W-:Y:S02]  /*1130*/  FSEL R18, R16, R46, !P0 ;  /* 0x0000002e10127208 */ /* 0x000fe40004000000 */
[----:B------:R-:W-:Y:S02]  /*1140*/  FSEL R19, R17, R47, !P0 ;  /* 0x0000002f11137208 */ /* 0x000fe40004000000 */
[----:B------:R-:W-:Y:S01]  /*1150*/  LOP3.LUT P0, RZ, R37, 0x2, RZ, 0xc0, !PT ;  /* 0x0000000225ff7812 */ /* 0x000fe2000780c0ff */
[----:B------:R-:W-:-:S03]  /*1160*/  @!P3 IMAD.MOV.U32 R37, RZ, RZ, RZ ;  /* 0x000000ffff25b224 */ /* 0x000fc600078e00ff */
[----:B------:R-:W-:-:S10]  /*1170*/  DADD R16, RZ, -R18 ;  /* 0x00000000ff107229 */ /* 0x000fd40000000812 */
[----:B------:R-:W-:Y:S02]  /*1180*/  FSEL R16, R18, R16, !P0 ;  /* 0x0000001012107208 */ /* 0x000fe40004000000 */
[----:B------:R-:W-:-:S06]  /*1190*/  FSEL R17, R19, R17, !P0 ;  /* 0x0000001113117208 */ /* 0x000fcc0004000000 */
[----:B------:R-:W-:Y:S01]  /*11a0*/  DFMA R32, R2, R16, R32 ;  /* 0x000000100220722b */ /* 0x000fe20000000020 */
[----:B------:R-:W-:Y:S10]  /*11b0*/  @!P3 BRA `(.L_x_17) ;  /* 0x000000000054b947 */ /* 0x000ff40003800000 */
[----:B------:R-:W-:Y:S01]  /*11c0*/  UMOV UR8, 0x6dc9c883 ;  /* 0x6dc9c88300087882 */ /* 0x000fe20000000000 */
[----:B------:R-:W-:Y:S01]  /*11d0*/  UMOV UR9, 0x3fe45f30 ;  /* 0x3fe45f3000097882 */ /* 0x000fe20000000000 */
[----:B------:R-:W-:Y:S02]  /*11e0*/  DSETP.GE.AND P0, PT, |R40|, 2.14748364800000000000e+09, PT ;  /* 0x41e000002800742a */ /* 0x000fe40003f06200 */
[----:B------:R-:W-:Y:S01]  /*11f0*/  DMUL R16, R38, UR8 ;  /* 0x0000000826107c28 */ /* 0x000fe20008000000 */
[----:B------:R-:W-:Y:S01]  /*1200*/  UMOV UR8, 0x54442d18 ;  /* 0x54442d1800087882 */ /* 0x000fe20000000000 */
[----:B------:R-:W-:-:S04]  /*1210*/  UMOV UR9, 0x3ff921fb ;  /* 0x3ff921fb00097882 */ /* 0x000fc80000000000 */
        /* <DEDUP_REMOVED lines=14> */
[----:B------:R-:W-:-:S07]  /*1300*/  IMAD.MOV.U32 R37, RZ, RZ, R16 ;  /* 0x000000ffff257224 */ /* 0x000fce00078e0010 */
.L_x_17:
[----:B------:R-:W-:Y:S05]  /*1310*/  BSYNC.RECONVERGENT B1 ;  /* 0x0000000000017941 */ /* 0x000fea0003800200 */
.L_x_16:
        /* <DEDUP_REMOVED lines=8> */
[----:B------:R-:W-:-:S02]  /*13a0*/  IMAD.MOV.U32 R40, RZ, RZ, 0x20fd8164 ;  /* 0x20fd8164ff287424 */ /* 0x000fc400078e00ff */
[----:B------:R-:W-:Y:S01]  /*13b0*/  IMAD.MOV.U32 R41, RZ, RZ, 0x3da8ff83 ;  /* 0x3da8ff83ff297424 */ /* 0x000fe200078e00ff */
[----:B------:R-:W-:Y:S01]  /*13c0*/  ISETP.NE.U32.AND P0, PT, R38, 0x1, PT ;  /* 0x000000012600780c */ /* 0x000fe20003f05070 */
[----:B------:R-:W-:-:S03]  /*13d0*/  DMUL R38, R42, R42 ;  /* 0x0000002a2a267228 */ /* 0x000fc60000000000 */
[----:B------:R-:W-:Y:S02]  /*13e0*/  FSEL R40, R40, -8.06006814911005101289e+34, !P0 ;  /* 0xf9785eba28287808 */ /* 0x000fe40004000000 */
[----:B------:R-:W-:-:S06]  /*13f0*/  FSEL R41, -R41, 0.11223486810922622681, !P0 ;  /* 0x3de5db6529297808 */ /* 0x000fcc0004000100 */
[----:B--2---:R-:W-:-:S08]  /*1400*/  DFMA R16, R38, R40, R16 ;  /* 0x000000282610722b */ /* 0x004fd00000000010 */
        /* <DEDUP_REMOVED lines=9> */
[----:B------:R-:W-:-:S04]  /*14a0*/  LOP3.LUT P0, RZ, R37, 0x2, RZ, 0xc0, !PT ;  /* 0x0000000225ff7812 */ /* 0x000fc8000780c0ff */
[----:B------:R-:W-:-:S10]  /*14b0*/  DADD R16, RZ, -R18 ;  /* 0x00000000ff107229 */ /* 0x000fd40000000812 */
[----:B------:R-:W-:Y:S02]  /*14c0*/  FSEL R16, R18, R16, !P0 ;  /* 0x0000001012107208 */ /* 0x000fe40004000000 */
[----:B------:R-:W-:-:S06]  /*14d0*/  FSEL R17, R19, R17, !P0 ;  /* 0x0000001113117208 */ /* 0x000fcc0004000000 */
[----:B------:R-:W-:-:S11]  /*14e0*/  DFMA R34, R2, R16, R34 ;  /* 0x000000100222722b */ /* 0x000fd60000000022 */
.L_x_3:
[----:B------:R-:W-:Y:S05]  /*14f0*/  BSYNC.RECONVERGENT B0 ;  /* 0x0000000000007941 */ /* 0x000fea0003800200 */
.L_x_2:
[----:B------:R-:W-:Y:S02]  /*1500*/  VIADD R4, R4, 0x1 ;  /* 0x0000000104047836 */ /* 0x000fe40000000000 */
[----:B------:R-:W-:Y:S01]  /*1510*/  VIADD R5, R5, 0x8 ;  /* 0x0000000805057836 */ /* 0x000fe20000000000 */
[----:B------:R-:W-:Y:S06]  /*1520*/  @P2 BRA `(.L_x_18) ;  /* 0xffffffec00a42947 */ /* 0x000fec000383ffff */
.L_x_1:
[----:B------:R-:W3:Y:S01]  /*1530*/  LDC.64 R2, c[0x3][RZ] ;  /* 0x00c00000ff027b82 */ /* 0x000ee20000000a00 */
[----:B------:R-:W2:Y:S01]  /*1540*/  LDCU.64 UR8, c[0x0][0x388] ;  /* 0x00007100ff0877ac */ /* 0x000ea20008000a00 */
[----:B------:R-:W4:Y:S01]  /*1550*/  LDCU UR5, c[0x0][0x3a0] ;  /* 0x00007400ff0577ac */ /* 0x000f220008000800 */
[----:B------:R-:W-:Y:S01]  /*1560*/  UIADD3 UR4, UPT, UPT, UR4, 0x1, URZ ;  /* 0x0000000104047890 */ /* 0x000fe2000fffe0ff */
[----:B--2--5:R-:W-:-:S03]  /*1570*/  DFMA R4, R12, UR8, R28 ;  /* 0x000000080c047c2b */ /* 0x024fc6000800001c */
[----:B----4-:R-:W-:Y:S01]  /*1580*/  UISETP.NE.AND UP0, UPT, UR4, UR5, UPT ;  /* 0x000000050400728c */ /* 0x010fe2000bf05270 */
[----:B---3--:R-:W-:-:S08]  /*1590*/  DMUL R2, R2, UR8 ;  /* 0x0000000802027c28 */ /* 0x008fd00008000000 */
[C---:B------:R-:W-:Y:S02]  /*15a0*/  DMUL R32, R2.reuse, R32 ;  /* 0x0000002002207228 */ /* 0x040fe40000000000 */
[----:B------:R-:W-:Y:S02]  /*15b0*/  DMUL R34, R2, R34 ;  /* 0x0000002202227228 */ /* 0x000fe40000000000 */
[----:B0-----:R-:W-:-:S04]  /*15c0*/  DFMA R2, R10, UR8, R30 ;  /* 0x000000080a027c2b */ /* 0x001fc8000800001e */
[C---:B------:R-:W-:Y:S02]  /*15d0*/  DFMA R4, R32.reuse, UR8, R4 ;  /* 0x0000000820047c2b */ /* 0x040fe40008000004 */
[----:B------:R-:W-:Y:S02]  /*15e0*/  DADD R12, R32, R12 ;  /* 0x00000000200c7229 */ /* 0x000fe4000000000c */
[C---:B------:R-:W-:Y:S02]  /*15f0*/  DFMA R2, R34.reuse, UR8, R2 ;  /* 0x0000000822027c2b */ /* 0x040fe40008000002 */
[----:B------:R-:W-:Y:S01]  /*1600*/  DADD R10, R34, R10 ;  /* 0x00000000220a7229 */ /* 0x000fe2000000000a */
[----:B------:R2:W-:Y:S04]  /*1610*/  STS.64 [R9], R4 ;  /* 0x0000000409007388 */ /* 0x0005e80000000a00 */
[----:B------:R2:W-:Y:S01]  /*1620*/  STS.64 [R8], R2 ;  /* 0x0000000208007388 */ /* 0x0005e20000000a00 */
[----:B------:R-:W-:Y:S05]  /*1630*/  BRA.U UP0, `(.L_x_19) ;  /* 0xffffffed001c7547 */ /* 0x000fea000b83ffff */
.L_x_0:
[----:B------:R-:W3:Y:S01]  /*1640*/  LDCU.64 UR8, c[0x0][0x388] ;  /* 0x00007100ff0877ac */ /* 0x000ee20008000a00 */
[----:B0-----:R-:W-:-:S04]  /*1650*/  IMAD.WIDE R14, R36, 0x8, R14 ;  /* 0x00000008240e7825 */ /* 0x001fc800078e020e */
[----:B--2---:R-:W-:-:S04]  /*1660*/  IMAD.WIDE R2, R36, 0x8, R14 ;  /* 0x0000000824027825 */ /* 0x004fc800078e020e */
[----:B------:R-:W-:Y:S01]  /*1670*/  IMAD.WIDE R4, R36, 0x8, R2 ;  /* 0x0000000824047825 */ /* 0x000fe200078e0202 */
[----:B---3-5:R-:W-:-:S03]  /*1680*/  DFMA R28, R12, UR8, R28 ;  /* 0x000000080c1c7c2b */ /* 0x028fc6000800001c */
[----:B------:R-:W-:Y:S01]  /*1690*/  IMAD.WIDE R36, R36, 0x8, R4 ;  /* 0x0000000824247825 */ /* 0x000fe200078e0204 */
[----:B------:R-:W-:Y:S02]  /*16a0*/  DFMA R30, R10, UR8, R30 ;  /* 0x000000080a1e7c2b */ /* 0x000fe4000800001e */
[----:B------:R-:W-:Y:S02]  /*16b0*/  DADD R12, R32, R12 ;  /* 0x00000000200c7229 */ /* 0x000fe4000000000c */
[----:B------:R-:W-:Y:S02]  /*16c0*/  DADD R10, R34, R10 ;  /* 0x00000000220a7229 */ /* 0x000fe4000000000a */
[----:B------:R-:W-:Y:S02]  /*16d0*/  DFMA R28, R32, UR8, R28 ;  /* 0x00000008201c7c2b */ /* 0x000fe4000800001c */
[----:B------:R-:W-:-:S05]  /*16e0*/  DFMA R30, R34, UR8, R30 ;  /* 0x00000008221e7c2b */ /* 0x000fca000800001e */
[----:B------:R-:W-:Y:S04]  /*16f0*/  STG.E.64 desc[UR6][R14.64], R28 ;  /* 0x0000001c0e007986 */ /* 0x000fe8000c101b06 */
[----:B------:R-:W-:Y:S04]  /*1700*/  STG.E.64 desc[UR6][R2.64], R30 ;  /* 0x0000001e02007986 */ /* 0x000fe8000c101b06 */
[----:B------:R-:W-:Y:S04]  /*1710*/  STG.E.64 desc[UR6][R4.64], R12 ;  /* 0x0000000c04007986 */ /* 0x000fe8000c101b06 */
[----:B------:R-:W-:Y:S01]  /*1720*/  STG.E.64 desc[UR6][R36.64], R10 ;  /* 0x0000000a24007986 */ /* 0x000fe2000c101b06 */
[----:B------:R-:W-:Y:S05]  /*1730*/  EXIT ;  /* 0x000000000000794d */ /* 0x000fea0003800000 */
        .weak           $__internal_0_$__cuda_sm20_div_rn_f64_full
        .type           $__internal_0_$__cuda_sm20_div_rn_f64_full,@function
        .size           $__internal_0_$__cuda_sm20_div_rn_f64_full,($__internal_1_$__cuda_sm20_dsqrt_rn_f64_mediumpath_v1 - $__internal_0_$__cuda_sm20_div_rn_f64_full)
$__internal_0_$__cuda_sm20_div_rn_f64_full:
[C---:B------:R-:W-:Y:S01]  /*1740*/  FSETP.GEU.AND P0, PT, |R17|.reuse, 1.469367938527859385e-39, PT ;  /* 0x001000001100780b */ /* 0x040fe20003f0e200 */
[----:B------:R-:W-:Y:S01]  /*1750*/  IMAD.MOV.U32 R19, RZ, RZ, R23 ;  /* 0x000000ffff137224 */ /* 0x000fe200078e0017 */
[C---:B------:R-:W-:Y:S01]  /*1760*/  LOP3.LUT R2, R17.reuse, 0x800fffff, RZ, 0xc0, !PT ;  /* 0x800fffff11027812 */ /* 0x040fe200078ec0ff */
[----:B------:R-:W-:Y:S01]  /*1770*/  IMAD.MOV.U32 R18, RZ, RZ, R20 ;  /* 0x000000ffff127224 */ /* 0x000fe200078e0014 */
[----:B------:R-:W-:Y:S01]  /*1780*/  LOP3.LUT R44, R17, 0x7ff00000, RZ, 0xc0, !PT ;  /* 0x7ff00000112c7812 */ /* 0x000fe200078ec0ff */
[----:B------:R-:W-:Y:S01]  /*1790*/  IMAD.MOV.U32 R20, RZ, RZ, 0x1 ;  /* 0x00000001ff147424 */ /* 0x000fe200078e00ff */
[----:B------:R-:W-:Y:S01]  /*17a0*/  LOP3.LUT R3, R2, 0x3ff00000, RZ, 0xfc, !PT ;  /* 0x3ff0000002037812 */ /* 0x000fe200078efcff */
[----:B------:R-:W-:Y:S01]  /*17b0*/  IMAD.MOV.U32 R2, RZ, RZ, R16 ;  /* 0x000000ffff027224 */ /* 0x000fe200078e0010 */
[C---:B------:R-:W-:Y:S01]  /*17c0*/  FSETP.GEU.AND P3, PT, |R19|.reuse, 1.469367938527859385e-39, PT ;  /* 0x001000001300780b */ /* 0x040fe20003f6e200 */
[----:B------:R-:W-:Y:S01]  /*17d0*/  IMAD.MOV.U32 R37, RZ, RZ, 0x1ca00000 ;  /* 0x1ca00000ff257424 */ /* 0x000fe200078e00ff */
[----:B------:R-:W-:Y:S01]  /*17e0*/  LOP3.LUT R43, R19, 0x7ff00000, RZ, 0xc0, !PT ;  /* 0x7ff00000132b7812 */ /* 0x000fe200078ec0ff */
[----:B------:R-:W-:Y:S02]  /*17f0*/  BSSY.RECONVERGENT B2, `(.L_x_20) ;  /* 0x000004e000027945 */ /* 0x000fe40003800200 */
[----:B------:R-:W-:Y:S01]  /*1800*/  @!P0 DMUL R2, R16, 8.98846567431157953865e+307 ;  /* 0x7fe0000010028828 */ /* 0x000fe20000000000 */
[----:B------:R-:W-:Y:S01]  /*1810*/  ISETP.GE.U32.AND P1, PT, R43, R44, PT ;  /* 0x0000002c2b00720c */ /* 0x000fe20003f26070 */
[----:B------:R-:W-:-:S04]  /*1820*/  IMAD.MOV.U32 R45, RZ, RZ, R43 ;  /* 0x000000ffff2d7224 */ /* 0x000fc800078e002b */
[----:B------:R-:W0:Y:S02]  /*1830*/  MUFU.RCP64H R21, R3 ;  /* 0x0000000300157308 */ /* 0x000e240000001800 */
[----:B------:R-:W-:Y:S02]  /*1840*/  @!P3 LOP3.LUT R24, R17, 0x7ff00000, RZ, 0xc0, !PT ;  /* 0x7ff000001118b812 */ /* 0x000fe400078ec0ff */
[----:B------:R-:W-:Y:S02]  /*1850*/  @!P0 LOP3.LUT R44, R3, 0x7ff00000, RZ, 0xc0, !PT ;  /* 0x7ff00000032c8812 */ /* 0x000fe400078ec0ff */
[----:B------:R-:W-:-:S04]  /*1860*/  @!P3 ISETP.GE.U32.AND P4, PT, R43, R24, PT ;  /* 0x000000182b00b20c */ /* 0x000fc80003f86070 */
[----:B------:R-:W-:-:S04]  /*1870*/  @!P3 SEL R25, R37, 0x63400000, !P4 ;  /* 0x634000002519b807 */ /* 0x000fc80006000000 */
[----:B------:R-:W-:Y:S01]  /*1880*/  @!P3 LOP3.LUT R26, R25, 0x80000000, R19, 0xf8, !PT ;  /* 0x80000000191ab812 */ /* 0x000fe200078ef813 */
[----:B0-----:R-:W-:-:S03]  /*1890*/  DFMA R22, R20, -R2, 1 ;  /* 0x3ff000001416742b */ /* 0x001fc60000000802 */
[----:B------:R-:W-:Y:S01]  /*18a0*/  @!P3 LOP3.LUT R27, R26, 0x100000, RZ, 0xfc, !PT ;  /* 0x001000001a1bb812 */ /* 0x000fe200078efcff */
[----:B------:R-:W-:-:S04]  /*18b0*/  @!P3 IMAD.MOV.U32 R26, RZ, RZ, RZ ;  /* 0x000000ffff1ab224 */ /* 0x000fc800078e00ff */
[----:B------:R-:W-:-:S08]  /*18c0*/  DFMA R22, R22, R22, R22 ;  /* 0x000000161616722b */ /* 0x000fd00000000016 */
[----:B------:R-:W-:Y:S01]  /*18d0*/  DFMA R22, R20, R22, R20 ;  /* 0x000000161416722b */ /* 0x000fe20000000014 */
[----:B------:R-:W-:Y:S01]  /*18e0*/  SEL R21, R37, 0x63400000, !P1 ;  /* 0x6340000025157807 */ /* 0x000fe20004800000 */
[----:B------:R-:W-:-:S03]  /*18f0*/  IMAD.MOV.U32 R20, RZ, RZ, R18 ;  /* 0x000000ffff147224 */ /* 0x000fc600078e0012 */
[----:B------:R-:W-:-:S03]  /*1900*/  LOP3.LUT R21, R21, 0x800fffff, R19, 0xf8, !PT ;  /* 0x800fffff15157812 */ /* 0x000fc600078ef813 */
[----:B------:R-:W-:-:S03]  /*1910*/  DFMA R24, R22, -R2, 1 ;  /* 0x3ff000001618742b */ /* 0x000fc60000000802 */
[----:B------:R-:W-:-:S05]  /*1920*/  @!P3 DFMA R20, R20, 2, -R26 ;  /* 0x400000001414b82b */ /* 0x000fca000000081a */
[----:B------:R-:W-:-:S05]  /*1930*/  DFMA R24, R22, R24, R22 ;  /* 0x000000181618722b */ /* 0x000fca0000000016 */
[----:B------:R-:W-:-:S03]  /*1940*/  @!P3 LOP3.LUT R45, R21, 0x7ff00000, RZ, 0xc0, !PT ;  /* 0x7ff00000152db812 */ /* 0x000fc600078ec0ff */
[----:B------:R-:W-:Y:S02]  /*1950*/  DMUL R22, R24, R20 ;  /* 0x0000001418167228 */ /* 0x000fe40000000000 */
[----:B------:R-:W-:-:S05]  /*1960*/  VIADD R46, R45, 0xffffffff ;  /* 0xffffffff2d2e7836 */ /* 0x000fca0000000000 */
[----:B------:R-:W-:Y:S01]  /*1970*/  ISETP.GT.U32.AND P0, PT, R46, 0x7feffffe, PT ;  /* 0x7feffffe2e00780c */ /* 0x000fe20003f04070 */
[----:B------:R-:W-:Y:S01]  /*1980*/  VIADD R46, R44, 0xffffffff ;  /* 0xffffffff2c2e7836 */ /* 0x000fe20000000000 */
[----:B------:R-:W-:-:S04]  /*1990*/  DFMA R26, R22, -R2, R20 ;  /* 0x80000002161a722b */ /* 0x000fc80000000014 */
[----:B------:R-:W-:-:S04]  /*19a0*/  ISETP.GT.U32.OR P0, PT, R46, 0x7feffffe, P0 ;  /* 0x7feffffe2e00780c */ /* 0x000fc80000704470 */
[----:B------:R-:W-:-:S09]  /*19b0*/  DFMA R26, R24, R26, R22 ;  /* 0x0000001a181a722b */ /* 0x000fd20000000016 */
[----:B------:R-:W-:Y:S05]  /*19c0*/  @P0 BRA `(.L_x_21) ;  /* 0x00000000006c0947 */ /* 0x000fea0003800000 */
[----:B------:R-:W-:-:S04]  /*19d0*/  LOP3.LUT R22, R17, 0x7ff00000, RZ, 0xc0, !PT ;  /* 0x7ff0000011167812 */ /* 0x000fc800078ec0ff */
[CC--:B------:R-:W-:Y:S02]  /*19e0*/  VIADDMNMX R18, R43.reuse, -R22.reuse, 0xb9600000, !PT ;  /* 0xb96000002b127446 */ /* 0x0c0fe40007800916 */
[----:B------:R-:W-:Y:S02]  /*19f0*/  ISETP.GE.U32.AND P0, PT, R43, R22, PT ;  /* 0x000000162b00720c */ /* 0x000fe40003f06070 */
[----:B------:R-:W-:Y:S02]  /*1a00*/  VIMNMX R18, PT, PT, R18, 0x46a00000, PT ;  /* 0x46a0000012127848 */ /* 0x000fe40003fe0100 */
[----:B------:R-:W-:-:S05]  /*1a10*/  SEL R37, R37, 0x63400000, !P0 ;  /* 0x6340000025257807 */ /* 0x000fca0004000000 */
[----:B------:R-:W-:Y:S02]  /*1a20*/  IMAD.IADD R24, R18, 0x1, -R37 ;  /* 0x0000000112187824 */ /* 0x000fe400078e0a25 */
[----:B------:R-:W-:Y:S02]  /*1a30*/  IMAD.MOV.U32 R18, RZ, RZ, RZ ;  /* 0x000000ffff127224 */ /* 0x000fe400078e00ff */
[----:B------:R-:W-:-:S06]  /*1a40*/  VIADD R19, R24, 0x7fe00000 ;  /* 0x7fe0000018137836 */ /* 0x000fcc0000000000 */
[----:B------:R-:W-:-:S10]  /*1a50*/  DMUL R22, R26, R18 ;  /* 0x000000121a167228 */ /* 0x000fd40000000000 */
[----:B------:R-:W-:-:S13]  /*1a60*/  FSETP.GTU.AND P0, PT, |R23|, 1.469367938527859385e-39, PT ;  /* 0x001000001700780b */ /* 0x000fda0003f0c200 */
[----:B------:R-:W-:Y:S05]  /*1a70*/  @P0 BRA `(.L_x_22) ;  /* 0x0000000000940947 */ /* 0x000fea0003800000 */
[----:B------:R-:W-:Y:S01]  /*1a80*/  DFMA R2, R26, -R2, R20 ;  /* 0x800000021a02722b */ /* 0x000fe20000000014 */
[----:B------:R-:W-:-:S09]  /*1a90*/  IMAD.MOV.U32 R18, RZ, RZ, RZ ;  /* 0x000000ffff127224 */ /* 0x000fd200078e00ff */
[C---:B------:R-:W-:Y:S02]  /*1aa0*/  FSETP.NEU.AND P0, PT, R3.reuse, RZ, PT ;  /* 0x000000ff0300720b */ /* 0x040fe40003f0d000 */
[----:B------:R-:W-:-:S04]  /*1ab0*/  LOP3.LUT R17, R3, 0x80000000, R17, 0x48, !PT ;  /* 0x8000000003117812 */ /* 0x000fc800078e4811 */
[----:B------:R-:W-:-:S07]  /*1ac0*/  LOP3.LUT R19, R17, R19, RZ, 0xfc, !PT ;  /* 0x0000001311137212 */ /* 0x000fce00078efcff */
[----:B------:R-:W-:Y:S05]  /*1ad0*/  @!P0 BRA `(.L_x_22) ;  /* 0x00000000007c8947 */ /* 0x000fea0003800000 */
[----:B------:R-:W-:Y:S01]  /*1ae0*/  IMAD.MOV R3, RZ, RZ, -R24 ;  /* 0x000000ffff037224 */ /* 0x000fe200078e0a18 */
[----:B------:R-:W-:Y:S01]  /*1af0*/  DMUL.RP R18, R26, R18 ;  /* 0x000000121a127228 */ /* 0x000fe20000008000 */
[----:B------:R-:W-:-:S06]  /*1b00*/  IMAD.MOV.U32 R2, RZ, RZ, RZ ;  /* 0x000000ffff027224 */ /* 0x000fcc00078e00ff */
[----:B------:R-:W-:-:S03]  /*1b10*/  DFMA R2, R22, -R2, R26 ;  /* 0x800000021602722b */ /* 0x000fc6000000001a */
[----:B------:R-:W-:-:S03]  /*1b20*/  LOP3.LUT R17, R19, R17, RZ, 0x3c, !PT ;  /* 0x0000001113117212 */ /* 0x000fc600078e3cff */
[----:B------:R-:W-:-:S04]  /*1b30*/  IADD3 R2, PT, PT, -R24, -0x43300000, RZ ;  /* 0xbcd0000018027810 */ /* 0x000fc80007ffe1ff */
[----:B------:R-:W-:-:S04]  /*1b40*/  FSETP.NEU.AND P0, PT, |R3|, R2, PT ;  /* 0x000000020300720b */ /* 0x000fc80003f0d200 */
[----:B------:R-:W-:Y:S02]  /*1b50*/  FSEL R22, R18, R22, !P0 ;  /* 0x0000001612167208 */ /* 0x000fe40004000000 */
[----:B------:R-:W-:Y:S01]  /*1b60*/  FSEL R23, R17, R23, !P0 ;  /* 0x0000001711177208 */ /* 0x000fe20004000000 */
[----:B------:R-:W-:Y:S06]  /*1b70*/  BRA `(.L_x_22) ;  /* 0x0000000000547947 */ /* 0x000fec0003800000 */
.L_x_21:
[----:B------:R-:W-:-:S14]  /*1b80*/  DSETP.NAN.AND P0, PT, R18, R18, PT ;  /* 0x000000121200722a */ /* 0x000fdc0003f08000 */
[----:B------:R-:W-:Y:S05]  /*1b90*/  @P0 BRA `(.L_x_23) ;  /* 0x0000000000440947 */ /* 0x000fea0003800000 */
[----:B------:R-:W-:-:S14]  /*1ba0*/  DSETP.NAN.AND P0, PT, R16, R16, PT ;  /* 0x000000101000722a */ /* 0x000fdc0003f08000 */
[----:B------:R-:W-:Y:S05]  /*1bb0*/  @P0 BRA `(.L_x_24) ;  /* 0x0000000000300947 */ /* 0x000fea0003800000 */
[----:B------:R-:W-:Y:S01]  /*1bc0*/  ISETP.NE.AND P0, PT, R45, R44, PT ;  /* 0x0000002c2d00720c */ /* 0x000fe20003f05270 */
[----:B------:R-:W-:Y:S02]  /*1bd0*/  IMAD.MOV.U32 R22, RZ, RZ, 0x0 ;  /* 0x00000000ff167424 */ /* 0x000fe400078e00ff */
[----:B------:R-:W-:-:S10]  /*1be0*/  IMAD.MOV.U32 R23, RZ, RZ, -0x80000 ;  /* 0xfff80000ff177424 */ /* 0x000fd400078e00ff */
[----:B------:R-:W-:Y:S05]  /*1bf0*/  @!P0 BRA `(.L_x_22) ;  /* 0x0000000000348947 */ /* 0x000fea0003800000 */
[----:B------:R-:W-:Y:S02]  /*1c00*/  ISETP.NE.AND P0, PT, R45, 0x7ff00000, PT ;  /* 0x7ff000002d00780c */ /* 0x000fe40003f05270 */
[----:B------:R-:W-:Y:S02]  /*1c10*/  LOP3.LUT R23, R19, 0x80000000, R17, 0x48, !PT ;  /* 0x8000000013177812 */ /* 0x000fe400078e4811 */
[----:B------:R-:W-:-:S13]  /*1c20*/  ISETP.EQ.OR P0, PT, R44, RZ, !P0 ;  /* 0x000000ff2c00720c */ /* 0x000fda0004702670 */
[----:B------:R-:W-:Y:S01]  /*1c30*/  @P0 LOP3.LUT R2, R23, 0x7ff00000, RZ, 0xfc, !PT ;  /* 0x7ff0000017020812 */ /* 0x000fe200078efcff */
[----:B------:R-:W-:Y:S02]  /*1c40*/  @!P0 IMAD.MOV.U32 R22, RZ, RZ, RZ ;  /* 0x000000ffff168224 */ /* 0x000fe400078e00ff */
[----:B------:R-:W-:Y:S02]  /*1c50*/  @P0 IMAD.MOV.U32 R22, RZ, RZ, RZ ;  /* 0x000000ffff160224 */ /* 0x000fe400078e00ff */
[----:B------:R-:W-:Y:S01]  /*1c60*/  @P0 IMAD.MOV.U32 R23, RZ, RZ, R2 ;  /* 0x000000ffff170224 */ /* 0x000fe200078e0002 */
[----:B------:R-:W-:Y:S06]  /*1c70*/  BRA `(.L_x_22) ;  /* 0x0000000000147947 */ /* 0x000fec0003800000 */
.L_x_24:
[----:B------:R-:W-:Y:S01]  /*1c80*/  LOP3.LUT R23, R17, 0x80000, RZ, 0xfc, !PT ;  /* 0x0008000011177812 */ /* 0x000fe200078efcff */
[----:B------:R-:W-:Y:S01]  /*1c90*/  IMAD.MOV.U32 R22, RZ, RZ, R16 ;  /* 0x000000ffff167224 */ /* 0x000fe200078e0010 */
[----:B------:R-:W-:Y:S06]  /*1ca0*/  BRA `(.L_x_22) ;  /* 0x0000000000087947 */ /* 0x000fec0003800000 */
.L_x_23:
[----:B------:R-:W-:Y:S01]  /*1cb0*/  LOP3.LUT R23, R19, 0x80000, RZ, 0xfc, !PT ;  /* 0x0008000013177812 */ /* 0x000fe200078efcff */
[----:B------:R-:W-:-:S07]  /*1cc0*/  IMAD.MOV.U32 R22, RZ, RZ, R18 ;  /* 0x000000ffff167224 */ /* 0x000fce00078e0012 */
.L_x_22:
[----:B------:R-:W-:Y:S05]  /*1cd0*/  BSYNC.RECONVERGENT B2 ;  /* 0x0000000000027941 */ /* 0x000fea0003800200 */
.L_x_20:
[----:B------:R-:W-:Y:S02]  /*1ce0*/  IMAD.MOV.U32 R43, RZ, RZ, 0x0 ;  /* 0x00000000ff2b7424 */ /* 0x000fe400078e00ff */
[----:B------:R-:W-:Y:S02]  /*1cf0*/  IMAD.MOV.U32 R2, RZ, RZ, R22 ;  /* 0x000000ffff027224 */ /* 0x000fe400078e0016 */
[----:B------:R-:W-:Y:S01]  /*1d00*/  IMAD.MOV.U32 R3, RZ, RZ, R23 ;  /* 0x000000ffff037224 */ /* 0x000fe200078e0017 */
[----:B------:R-:W-:Y:S06]  /*1d10*/  RET.REL.NODEC R42 `(_Z12N_body_GPU_FidPdS_i) ;  /* 0xffffffe02ab87950 */ /* 0x000fec0003c3ffff */
        .weak           $__internal_1_$__cuda_sm20_dsqrt_rn_f64_mediumpath_v1
        .type           $__internal_1_$__cuda_sm20_dsqrt_rn_f64_mediumpath_v1,@function
        .size           $__internal_1_$__cuda_sm20_dsqrt_rn_f64_mediumpath_v1,($_Z12N_body_GPU_FidPdS_i$__internal_trig_reduction_slowpathd - $__internal_1_$__cuda_sm20_dsqrt_rn_f64_mediumpath_v1)
$__internal_1_$__cuda_sm20_dsqrt_rn_f64_mediumpath_v1:
[----:B------:R-:W-:Y:S01]  /*1d20*/  ISETP.GE.U32.AND P0, PT, R22, -0x3400000, PT ;  /* 0xfcc000001600780c */ /* 0x000fe20003f06070 */
[----:B------:R-:W-:Y:S01]  /*1d30*/  BSSY.RECONVERGENT B2, `(.L_x_25) ;  /* 0x0000028000027945 */ /* 0x000fe20003800200 */
[----:B------:R-:W-:Y:S02]  /*1d40*/  IMAD.MOV.U32 R18, RZ, RZ, R20 ;  /* 0x000000ffff127224 */ /* 0x000fe400078e0014 */
[----:B------:R-:W-:Y:S02]  /*1d50*/  IMAD.MOV.U32 R19, RZ, RZ, R21 ;  /* 0x000000ffff137224 */ /* 0x000fe400078e0015 */
[----:B------:R-:W-:Y:S02]  /*1d60*/  IMAD.MOV.U32 R25, RZ, RZ, R45 ;  /* 0x000000ffff197224 */ /* 0x000fe400078e002d */
[----:B------:R-:W-:Y:S02]  /*1d70*/  IMAD.MOV.U32 R20, RZ, RZ, R42 ;  /* 0x000000ffff147224 */ /* 0x000fe400078e002a */
[----:B------:R-:W-:-:S03]  /*1d80*/  IMAD.MOV.U32 R21, RZ, RZ, R43 ;  /* 0x000000ffff157224 */ /* 0x000fc600078e002b */
[----:B------:R-:W-:Y:S05]  /*1d90*/  @!P0 BRA `(.L_x_26) ;  /* 0x0000000000208947 */ /* 0x000fea0003800000 */
[----:B------:R-:W-:-:S10]  /*1da0*/  DFMA.RM R20, R20, R24, R26 ;  /* 0x000000181414722b */ /* 0x000fd4000000401a */
[----:B------:R-:W-:-:S05]  /*1db0*/  IADD3 R22, P0, PT, R20, 0x1, RZ ;  /* 0x0000000114167810 */ /* 0x000fca0007f1e0ff */
[----:B------:R-:W-:-:S06]  /*1dc0*/  IMAD.X R23, RZ, RZ, R21, P0 ;  /* 0x000000ffff177224 */ /* 0x000fcc00000e0615 */
[----:B------:R-:W-:-:S08]  /*1dd0*/  DFMA.RP R18, -R20, R22, R18 ;  /* 0x000000161412722b */ /* 0x000fd00000008112 */
[----:B------:R-:W-:-:S06]  /*1de0*/  DSETP.GT.AND P0, PT, R18, RZ, PT ;  /* 0x000000ff1200722a */ /* 0x000fcc0003f04000 */
[----:B------:R-:W-:Y:S02]  /*1df0*/  FSEL R20, R22, R20, P0 ;  /* 0x0000001416147208 */ /* 0x000fe40000000000 */
[----:B------:R-:W-:Y:S01]  /*1e00*/  FSEL R21, R23, R21, P0 ;  /* 0x0000001517157208 */ /* 0x000fe20000000000 */
[----:B------:R-:W-:Y:S06]  /*1e10*/  BRA `(.L_x_27) ;  /* 0x0000000000647947 */ /* 0x000fec0003800000 */
.L_x_26:
[----:B------:R-:W-:-:S14]  /*1e20*/  DSETP.NE.AND P0, PT, R18, RZ, PT ;  /* 0x000000ff1200722a */ /* 0x000fdc0003f05000 */
[----:B------:R-:W-:Y:S05]  /*1e30*/  @!P0 BRA `(.L_x_28) ;  /* 0x0000000000588947 */ /* 0x000fea0003800000 */
[----:B------:R-:W-:-:S13]  /*1e40*/  ISETP.GE.AND P0, PT, R19, RZ, PT ;  /* 0x000000ff1300720c */ /* 0x000fda0003f06270 */
[----:B------:R-:W-:Y:S02]  /*1e50*/  @!P0 IMAD.MOV.U32 R20, RZ, RZ, 0x0 ;  /* 0x00000000ff148424 */ /* 0x000fe400078e00ff */
[----:B------:R-:W-:Y:S01]  /*1e60*/  @!P0 IMAD.MOV.U32 R21, RZ, RZ, -0x80000 ;  /* 0xfff80000ff158424 */ /* 0x000fe200078e00ff */
[----:B------:R-:W-:Y:S06]  /*1e70*/  @!P0 BRA `(.L_x_27) ;  /* 0x00000000004c8947 */ /* 0x000fec0003800000 */
[----:B------:R-:W-:-:S13]  /*1e80*/  ISETP.GT.AND P0, PT, R19, 0x7fefffff, PT ;  /* 0x7fefffff1300780c */ /* 0x000fda0003f04270 */
[----:B------:R-:W-:Y:S05]  /*1e90*/  @P0 BRA `(.L_x_28) ;  /* 0x0000000000400947 */ /* 0x000fea0003800000 */
[----:B------:R-:W-:Y:S01]  /*1ea0*/  DMUL R18, R18, 8.11296384146066816958e+31 ;  /* 0x4690000012127828 */ /* 0x000fe20000000000 */
[----:B------:R-:W-:Y:S02]  /*1eb0*/  IMAD.MOV.U32 R20, RZ, RZ, RZ ;  /* 0x000000ffff147224 */ /* 0x000fe400078e00ff */
[----:B------:R-:W-:Y:S02]  /*1ec0*/  IMAD.MOV.U32 R24, RZ, RZ, 0x0 ;  /* 0x00000000ff187424 */ /* 0x000fe400078e00ff */
[----:B------:R-:W-:Y:S01]  /*1ed0*/  IMAD.MOV.U32 R25, RZ, RZ, 0x3fd80000 ;  /* 0x3fd80000ff197424 */ /* 0x000fe200078e00ff */
[----:B------:R-:W0:Y:S02]  /*1ee0*/  MUFU.RSQ64H R21, R19 ;  /* 0x0000001300157308 */ /* 0x000e240000001c00 */
[----:B0-----:R-:W-:-:S08]  /*1ef0*/  DMUL R22, R20, R20 ;  /* 0x0000001414167228 */ /* 0x001fd00000000000 */
[----:B------:R-:W-:-:S08]  /*1f00*/  DFMA R22, R18, -R22, 1 ;  /* 0x3ff000001216742b */ /* 0x000fd00000000816 */
[----:B------:R-:W-:Y:S02]  /*1f10*/  DFMA R24, R22, R24, 0.5 ;  /* 0x3fe000001618742b */ /* 0x000fe40000000018 */
[----:B------:R-:W-:-:S08]  /*1f20*/  DMUL R22, R20, R22 ;  /* 0x0000001614167228 */ /* 0x000fd00000000000 */
[----:B------:R-:W-:-:S08]  /*1f30*/  DFMA R22, R24, R22, R20 ;  /* 0x000000161816722b */ /* 0x000fd00000000014 */
[----:B------:R-:W-:Y:S02]  /*1f40*/  DMUL R20, R18, R22 ;  /* 0x0000001612147228 */ /* 0x000fe40000000000 */
[----:B------:R-:W-:-:S06]  /*1f50*/  VIADD R23, R23, 0xfff00000 ;  /* 0xfff0000017177836 */ /* 0x000fcc0000000000 */
[----:B------:R-:W-:-:S08]  /*1f60*/  DFMA R24, R20, -R20, R18 ;  /* 0x800000141418722b */ /* 0x000fd00000000012 */
[----:B------:R-:W-:-:S10]  /*1f70*/  DFMA R20, R22, R24, R20 ;  /* 0x000000181614722b */ /* 0x000fd40000000014 */
[----:B------:R-:W-:Y:S01]  /*1f80*/  VIADD R21, R21, 0xfcb00000 ;  /* 0xfcb0000015157836 */ /* 0x000fe20000000000 */
[----:B------:R-:W-:Y:S06]  /*1f90*/  BRA `(.L_x_27) ;  /* 0x0000000000047947 */ /* 0x000fec0003800000 */
.L_x_28:
[----:B------:R-:W-:-:S11]  /*1fa0*/  DADD R20, R18, R18 ;  /* 0x0000000012147229 */ /* 0x000fd60000000012 */
.L_x_27:
[----:B------:R-:W-:Y:S05]  /*1fb0*/  BSYNC.RECONVERGENT B2 ;  /* 0x0000000000027941 */ /* 0x000fea0003800200 */
.L_x_25:
[----:B------:R-:W-:Y:S02]  /*1fc0*/  IMAD.MOV.U32 R3, RZ, RZ, 0x0 ;  /* 0x00000000ff037424 */ /* 0x000fe400078e00ff */
[----:B------:R-:W-:Y:S02]  /*1fd0*/  IMAD.MOV.U32 R18, RZ, RZ, R20 ;  /* 0x000000ffff127224 */ /* 0x000fe400078e0014 */
[----:B------:R-:W-:Y:S01]  /*1fe0*/  IMAD.MOV.U32 R19, RZ, RZ, R21 ;  /* 0x000000ffff137224 */ /* 0x000fe200078e0015 */
[----:B------:R-:W-:Y:S06]  /*1ff0*/  RET.REL.NODEC R2 `(_Z12N_body_GPU_FidPdS_i) ;  /* 0xffffffe002007950 */ /* 0x000fec0003c3ffff */
        .type           $_Z12N_body_GPU_FidPdS_i$__internal_trig_reduction_slowpathd,@function
        .size           $_Z12N_body_GPU_FidPdS_i$__internal_trig_reduction_slowpathd,(.L_x_124 - $_Z12N_body_GPU_FidPdS_i$__internal_trig_reduction_slowpathd)
$_Z12N_body_GPU_FidPdS_i$__internal_trig_reduction_slowpathd:
[----:B------:R-:W-:Y:S01]  /*2000*/  SHF.R.U32.HI R37, RZ, 0x14, R22 ;  /* 0x00000014ff257819 */ /* 0x000fe20000011616 */
[----:B------:R-:W-:Y:S02]  /*2010*/  IMAD.MOV.U32 R42, RZ, RZ, R16 ;  /* 0x000000ffff2a7224 */ /* 0x000fe400078e0010 */
[----:B------:R-:W-:Y:S01]  /*2020*/  IMAD.MOV.U32 R43, RZ, RZ, R22 ;  /* 0x000000ffff2b7224 */ /* 0x000fe200078e0016 */
[----:B------:R-:W-:Y:S01]  /*2030*/  LOP3.LUT R17, R37, 0x7ff, RZ, 0xc0, !PT ;  /* 0x000007ff25117812 */ /* 0x000fe200078ec0ff */
[----:B------:R-:W-:-:S03]  /*2040*/  IMAD.MOV.U32 R16, RZ, RZ, RZ ;  /* 0x000000ffff107224 */ /* 0x000fc600078e00ff */
[----:B------:R-:W-:-:S13]  /*2050*/  ISETP.NE.AND P0, PT, R17, 0x7ff, PT ;  /* 0x000007ff1100780c */ /* 0x000fda0003f05270 */
[----:B------:R-:W-:Y:S05]  /*2060*/  @!P0 BRA `(.L_x_29) ;  /* 0x0000000800548947 */ /* 0x000fea0003800000 */
[----:B------:R-:W-:Y:S01]  /*2070*/  VIADD R16, R17, 0xfffffc00 ;  /* 0xfffffc0011107836 */ /* 0x000fe20000000000 */
[----:B------:R-:W-:Y:S01]  /*2080*/  BSSY.RECONVERGENT B3, `(.L_x_30) ;  /* 0x000002f000037945 */ /* 0x000fe20003800200 */
[----:B------:R-:W-:-:S03]  /*2090*/  CS2R R20, SRZ ;  /* 0x0000000000147805 */ /* 0x000fc6000001ff00 */
[----:B------:R-:W-:Y:S02]  /*20a0*/  SHF.R.U32.HI R25, RZ, 0x6, R16 ;  /* 0x00000006ff197819 */ /* 0x000fe40000011610 */
[----:B------:R-:W-:Y:S02]  /*20b0*/  ISETP.GE.U32.AND P0, PT, R16, 0x80, PT ;  /* 0x000000801000780c */ /* 0x000fe40003f06070 */
[C---:B------:R-:W-:Y:S02]  /*20c0*/  IADD3 R26, PT, PT, -R25.reuse, 0x13, RZ ;  /* 0x00000013191a7810 */ /* 0x040fe40007ffe1ff */
[----:B------:R-:W-:Y:S02]  /*20d0*/  IADD3 R23, PT, PT, -R25, 0xf, RZ ;  /* 0x0000000f19177810 */ /* 0x000fe40007ffe1ff */
[----:B------:R-:W-:-:S04]  /*20e0*/  SEL R26, R26, 0x12, P0 ;  /* 0x000000121a1a7807 */ /* 0x000fc80000000000 */
[----:B------:R-:W-:-:S13]  /*20f0*/  ISETP.GE.AND P0, PT, R23, R26, PT ;  /* 0x0000001a1700720c */ /* 0x000fda0003f06270 */
[----:B------:R-:W-:Y:S05]  /*2100*/  @P0 BRA `(.L_x_31) ;  /* 0x0000000000980947 */ /* 0x000fea0003800000 */
[----:B------:R-:W0:Y:S01]  /*2110*/  LDC.64 R18, c[0x0][0x358] ;  /* 0x0000d600ff127b82 */ /* 0x000e220000000a00 */
[C---:B------:R-:W-:Y:S01]  /*2120*/  SHF.L.U64.HI R43, R42.reuse, 0xb, R43 ;  /* 0x0000000b2a2b7819 */ /* 0x040fe2000001022b */
[----:B------:R-:W-:Y:S01]  /*2130*/  BSSY.RECONVERGENT B4, `(.L_x_32) ;  /* 0x0000022000047945 */ /* 0x000fe20003800200 */
[----:B------:R-:W-:Y:S01]  /*2140*/  IMAD.SHL.U32 R27, R42, 0x800, RZ ;  /* 0x000008002a1b7824 */ /* 0x000fe200078e00ff */
[----:B------:R-:W-:Y:S01]  /*2150*/  IADD3 R25, PT, PT, RZ, -R25, -R26 ;  /* 0x80000019ff197210 */ /* 0x000fe20007ffe81a */
[----:B------:R-:W-:Y:S01]  /*2160*/  IMAD.MOV.U32 R42, RZ, RZ, RZ ;  /* 0x000000ffff2a7224 */ /* 0x000fe200078e00ff */
[----:B------:R-:W-:Y:S02]  /*2170*/  CS2R R20, SRZ ;  /* 0x0000000000147805 */ /* 0x000fe4000001ff00 */
[----:B------:R-:W-:-:S07]  /*2180*/  LOP3.LUT R43, R43, 0x80000000, RZ, 0xfc, !PT ;  /* 0x800000002b2b7812 */ /* 0x000fce00078efcff */
.L_x_33:
[----:B------:R-:W1:Y:S01]  /*2190*/  LDC.64 R16, c[0x4][RZ] ;  /* 0x01000000ff107b82 */ /* 0x000e620000000a00 */
[----:B0-----:R-:W-:Y:S02]  /*21a0*/  R2UR UR8, R18 ;  /* 0x00000000120872ca */ /* 0x001fe400000e0000 */
[----:B------:R-:W-:Y:S01]  /*21b0*/  R2UR UR9, R19 ;  /* 0x00000000130972ca */ /* 0x000fe200000e0000 */
[----:B-1----:R-:W-:-:S12]  /*21c0*/  IMAD.WIDE R16, R23, 0x8, R16 ;  /* 0x0000000817107825 */ /* 0x002fd800078e0210 */
[----:B------:R-:W2:Y:S01]  /*21d0*/  LDG.E.64.CONSTANT R16, desc[UR8][R16.64] ;  /* 0x0000000810107981 */ /* 0x000ea2000c1e9b00 */
[----:B------:R-:W-:Y:S02]  /*21e0*/  VIADD R25, R25, 0x1 ;  /* 0x0000000119197836 */ /* 0x000fe40000000000 */
[----:B------:R-:W-:Y:S02]  /*21f0*/  VIADD R23, R23, 0x1 ;  /* 0x0000000117177836 */ /* 0x000fe40000000000 */
[----:B--2---:R-:W-:-:S04]  /*2200*/  IMAD.WIDE.U32 R20, P4, R16, R27, R20 ;  /* 0x0000001b10147225 */ /* 0x004fc80007880014 */
[----:B------:R-:W-:Y:S02]  /*2210*/  IMAD R45, R16, R43, RZ ;  /* 0x0000002b102d7224 */ /* 0x000fe400078e02ff */
[CC--:B------:R-:W-:Y:S02]  /*2220*/  IMAD R44, R17.reuse, R27.reuse, RZ ;  /* 0x0000001b112c7224 */ /* 0x0c0fe400078e02ff */
[----:B------:R-:W-:Y:S01]  /*2230*/  IMAD.HI.U32 R47, R17, R27, RZ ;  /* 0x0000001b112f7227 */ /* 0x000fe200078e00ff */
[----:B------:R-:W-:-:S03]  /*2240*/  IADD3 R21, P0, PT, R45, R21, RZ ;  /* 0x000000152d157210 */ /* 0x000fc60007f1e0ff */
[----:B------:R-:W-:Y:S01]  /*2250*/  IMAD R45, R42, 0x8, R1 ;  /* 0x000000082a2d7824 */ /* 0x000fe200078e0201 */
[----:B------:R-:W-:Y:S01]  /*2260*/  IADD3 R21, P1, PT, R44, R21, RZ ;  /* 0x000000152c157210 */ /* 0x000fe20007f3e0ff */
[----:B------:R-:W-:-:S04]  /*2270*/  IMAD.HI.U32 R44, R16, R43, RZ ;  /* 0x0000002b102c7227 */ /* 0x000fc800078e00ff */
[----:B------:R-:W-:Y:S01]  /*2280*/  IMAD.X R16, RZ, RZ, R44, P4 ;  /* 0x000000ffff107224 */ /* 0x000fe200020e062c */
[----:B------:R0:W-:Y:S01]  /*2290*/  STL.64 [R45], R20 ;  /* 0x000000142d007387 */ /* 0x0001e20000100a00 */
[----:B------:R-:W-:-:S03]  /*22a0*/  IMAD.HI.U32 R44, R17, R43, RZ ;  /* 0x0000002b112c7227 */ /* 0x000fc600078e00ff */
[----:B------:R-:W-:Y:S01]  /*22b0*/  IADD3.X R16, P0, PT, R47, R16, RZ, P0, !PT ;  /* 0x000000102f107210 */ /* 0x000fe2000071e4ff */
[----:B------:R-:W-:Y:S02]  /*22c0*/  IMAD R17, R17, R43, RZ ;  /* 0x0000002b11117224 */ /* 0x000fe400078e02ff */
[----:B------:R-:W-:-:S03]  /*22d0*/  VIADD R42, R42, 0x1 ;  /* 0x000000012a2a7836 */ /* 0x000fc60000000000 */
[----:B------:R-:W-:Y:S01]  /*22e0*/  IADD3.X R17, P1, PT, R17, R16, RZ, P1, !PT ;  /* 0x0000001011117210 */ /* 0x000fe20000f3e4ff */
[----:B------:R-:W-:Y:S01]  /*22f0*/  IMAD.X R16, RZ, RZ, R44, P0 ;  /* 0x000000ffff107224 */ /* 0x000fe200000e062c */
[----:B------:R-:W-:-:S03]  /*2300*/  ISETP.NE.AND P0, PT, R25, -0xf, PT ;  /* 0xfffffff11900780c */ /* 0x000fc60003f05270 */
[----:B------:R-:W-:Y:S02]  /*2310*/  IMAD.X R16, RZ, RZ, R16, P1 ;  /* 0x000000ffff107224 */ /* 0x000fe400008e0610 */
[----:B0-----:R-:W-:Y:S02]  /*2320*/  IMAD.MOV.U32 R20, RZ, RZ, R17 ;  /* 0x000000ffff147224 */ /* 0x001fe400078e0011 */
[----:B------:R-:W-:-:S06]  /*2330*/  IMAD.MOV.U32 R21, RZ, RZ, R16 ;  /* 0x000000ffff157224 */ /* 0x000fcc00078e0010 */
[----:B------:R-:W-:Y:S05]  /*2340*/  @P0 BRA `(.L_x_33) ;  /* 0xfffffffc00900947 */ /* 0x000fea000383ffff */
[----:B------:R-:W-:Y:S05]  /*2350*/  BSYNC.RECONVERGENT B4 ;  /* 0x0000000000047941 */ /* 0x000fea0003800200 */
.L_x_32:
[----:B------:R-:W-:-:S07]  /*2360*/  IMAD.MOV.U32 R23, RZ, RZ, R26 ;  /* 0x000000ffff177224 */ /* 0x000fce00078e001a */
.L_x_31:
[----:B------:R-:W-:Y:S05]  /*2370*/  BSYNC.RECONVERGENT B3 ;  /* 0x0000000000037941 */ /* 0x000fea0003800200 */
.L_x_30:
[C---:B------:R-:W-:Y:S02]  /*2380*/  LOP3.LUT R16, R37.reuse, 0x7ff, RZ, 0xc0, !PT ;  /* 0x000007ff25107812 */ /* 0x040fe400078ec0ff */
[----:B------:R-:W-:-:S03]  /*2390*/  LOP3.LUT P0, R37, R37, 0x3f, RZ, 0xc0, !PT ;  /* 0x0000003f25257812 */ /* 0x000fc6000780c0ff */
[----:B------:R-:W-:-:S05]  /*23a0*/  VIADD R16, R16, 0xfffffc00 ;  /* 0xfffffc0010107836 */ /* 0x000fca0000000000 */
[----:B------:R-:W-:-:S05]  /*23b0*/  SHF.R.U32.HI R16, RZ, 0x6, R16 ;  /* 0x00000006ff107819 */ /* 0x000fca0000011610 */
[----:B------:R-:W-:-:S04]  /*23c0*/  IMAD.IADD R16, R16, 0x1, R23 ;  /* 0x0000000110107824 */ /* 0x000fc800078e0217 */
[----:B------:R-:W-:-:S05]  /*23d0*/  IMAD.U32 R27, R16, 0x8, R1 ;  /* 0x00000008101b7824 */ /* 0x000fca00078e0001 */
[----:B------:R0:W-:Y:S04]  /*23e0*/  STL.64 [R27+-0x78], R20 ;  /* 0xffff88141b007387 */ /* 0x0001e80000100a00 */
[----:B------:R-:W2:Y:S04]  /*23f0*/  @P0 LDL.64 R42, [R1+0x8] ;  /* 0x00000800012a0983 */ /* 0x000ea80000100a00 */
[----:B------:R-:W3:Y:S04]  /*2400*/  LDL.64 R18, [R1+0x10] ;  /* 0x0000100001127983 */ /* 0x000ee80000100a00 */
[----:B------:R-:W4:Y:S01]  /*2410*/  LDL.64 R16, [R1+0x18] ;  /* 0x0000180001107983 */ /* 0x000f220000100a00 */
[----:B------:R-:W-:Y:S01]  /*2420*/  @P0 LOP3.LUT R23, R37, 0x3f, RZ, 0x3c, !PT ;  /* 0x0000003f25170812 */ /* 0x000fe200078e3cff */
[----:B------:R-:W-:Y:S01]  /*2430*/  BSSY.RECONVERGENT B3, `(.L_x_34) ;  /* 0x0000034000037945 */ /* 0x000fe20003800200 */
[----:B--2---:R-:W-:-:S02]  /*2440*/  @P0 SHF.R.U64 R26, R42, 0x1, R43 ;  /* 0x000000012a1a0819 */ /* 0x004fc4000000122b */
[----:B------:R-:W-:Y:S02]  /*2450*/  @P0 SHF.R.U32.HI R42, RZ, 0x1, R43 ;  /* 0x00000001ff2a0819 */ /* 0x000fe4000001162b */
[--C-:B---3--:R-:W-:Y:S02]  /*2460*/  @P0 SHF.R.U32.HI R48, RZ, 0x1, R19.reuse ;  /* 0x00000001ff300819 */ /* 0x108fe40000011613 */
[C-C-:B------:R-:W-:Y:S02]  /*2470*/  @P0 SHF.R.U64 R46, R18.reuse, 0x1, R19.reuse ;  /* 0x00000001122e0819 */ /* 0x140fe40000001213 */
[----:B------:R-:W-:Y:S02]  /*2480*/  @P0 SHF.L.U32 R25, R18, R37, RZ ;  /* 0x0000002512190219 */ /* 0x000fe400000006ff */
[----:B0-----:R-:W-:Y:S02]  /*2490*/  @P0 SHF.R.U64 R20, R26, R23, R42 ;  /* 0x000000171a140219 */ /* 0x001fe4000000122a */
[----:B------:R-:W-:-:S02]  /*24a0*/  @P0 SHF.L.U64.HI R44, R18, R37, R19 ;  /* 0x00000025122c0219 */ /* 0x000fc40000010213 */
[----:B------:R-:W-:Y:S02]  /*24b0*/  @P0 SHF.R.U32.HI R21, RZ, R23, R42 ;  /* 0x00000017ff150219 */ /* 0x000fe4000001162a */
[----:B----4-:R-:W-:Y:S02]  /*24c0*/  @P0 SHF.L.U32 R26, R16, R37, RZ ;  /* 0x00000025101a0219 */ /* 0x010fe400000006ff */
[----:B------:R-:W-:Y:S02]  /*24d0*/  @P0 SHF.R.U64 R27, R46, R23, R48 ;  /* 0x000000172e1b0219 */ /* 0x000fe40000001230 */
[----:B------:R-:W-:Y:S02]  /*24e0*/  @P0 LOP3.LUT R18, R25, R20, RZ, 0xfc, !PT ;  /* 0x0000001419120212 */ /* 0x000fe400078efcff */
[----:B------:R-:W-:Y:S02]  /*24f0*/  @P0 LOP3.LUT R19, R44, R21, RZ, 0xfc, !PT ;  /* 0x000000152c130212 */ /* 0x000fe400078efcff */
[----:B------:R-:W-:-:S02]  /*2500*/  @P0 SHF.L.U64.HI R20, R16, R37, R17 ;  /* 0x0000002510140219 */ /* 0x000fc40000010211 */
[----:B------:R-:W-:Y:S01]  /*2510*/  @P0 LOP3.LUT R16, R26, R27, RZ, 0xfc, !PT ;  /* 0x0000001b1a100212 */ /* 0x000fe200078efcff */
[C---:B------:R-:W-:Y:S01]  /*2520*/  IMAD.SHL.U32 R26, R18.reuse, 0x4, RZ ;  /* 0x00000004121a7824 */ /* 0x040fe200078e00ff */
[----:B------:R-:W-:Y:S02]  /*2530*/  @P0 SHF.R.U32.HI R23, RZ, R23, R48 ;  /* 0x00000017ff170219 */ /* 0x000fe40000011630 */
[----:B------:R-:W-:Y:S02]  /*2540*/  SHF.L.U64.HI R27, R18, 0x2, R19 ;  /* 0x00000002121b7819 */ /* 0x000fe40000010213 */
[----:B------:R-:W-:Y:S02]  /*2550*/  @P0 LOP3.LUT R17, R20, R23, RZ, 0xfc, !PT ;  /* 0x0000001714110212 */ /* 0x000fe400078efcff */
[----:B------:R-:W-:Y:S02]  /*2560*/  SHF.L.W.U32.HI R19, R19, 0x2, R16 ;  /* 0x0000000213137819 */ /* 0x000fe40000010e10 */
[----:B------:R-:W-:-:S02]  /*2570*/  IADD3 RZ, P0, PT, RZ, -R26, RZ ;  /* 0x8000001affff7210 */ /* 0x000fc40007f1e0ff */
[----:B------:R-:W-:Y:S02]  /*2580*/  LOP3.LUT R18, RZ, R27, RZ, 0x33, !PT ;  /* 0x0000001bff127212 */ /* 0x000fe400078e33ff */
[----:B------:R-:W-:Y:S02]  /*2590*/  SHF.L.W.U32.HI R16, R16, 0x2, R17 ;  /* 0x0000000210107819 */ /* 0x000fe40000010e11 */
[----:B------:R-:W-:Y:S02]  /*25a0*/  LOP3.LUT R20, RZ, R19, RZ, 0x33, !PT ;  /* 0x00000013ff147212 */ /* 0x000fe400078e33ff */
[----:B------:R-:W-:Y:S02]  /*25b0*/  IADD3.X R18, P0, PT, RZ, R18, RZ, P0, !PT ;  /* 0x00000012ff127210 */ /* 0x000fe4000071e4ff */
[----:B------:R-:W-:Y:S02]  /*25c0*/  LOP3.LUT R21, RZ, R16, RZ, 0x33, !PT ;  /* 0x00000010ff157212 */ /* 0x000fe400078e33ff */
[----:B------:R-:W-:-:S02]  /*25d0*/  IADD3.X R20, P1, PT, RZ, R20, RZ, P0, !PT ;  /* 0x00000014ff147210 */ /* 0x000fc4000073e4ff */
[----:B------:R-:W-:-:S03]  /*25e0*/  ISETP.GT.U32.AND P4, PT, R19, -0x1, PT ;  /* 0xffffffff1300780c */ /* 0x000fc60003f84070 */
[----:B------:R-:W-:Y:S01]  /*25f0*/  IMAD.X R21, RZ, RZ, R21, P1 ;  /* 0x000000ffff157224 */ /* 0x000fe200008e0615 */
[----:B------:R-:W-:-:S04]  /*2600*/  ISETP.GT.AND.EX P0, PT, R16, -0x1, PT, P4 ;  /* 0xffffffff1000780c */ /* 0x000fc80003f04340 */
[----:B------:R-:W-:Y:S02]  /*2610*/  SEL R21, R16, R21, P0 ;  /* 0x0000001510157207 */ /* 0x000fe40000000000 */
[----:B------:R-:W-:Y:S02]  /*2620*/  SEL R25, R19, R20, P0 ;  /* 0x0000001413197207 */ /* 0x000fe40000000000 */
[----:B------:R-:W-:Y:S02]  /*2630*/  ISETP.NE.U32.AND P1, PT, R21, RZ, PT ;  /* 0x000000ff1500720c */ /* 0x000fe40003f25070 */
[----:B------:R-:W-:Y:S02]  /*2640*/  SEL R27, R27, R18, P0 ;  /* 0x000000121b1b7207 */ /* 0x000fe40000000000 */
[----:B------:R-:W-:Y:S01]  /*2650*/  SEL R19, R25, R21, !P1 ;  /* 0x0000001519137207 */ /* 0x000fe20004800000 */
[----:B------:R-:W-:-:S05]  /*2660*/  @!P0 IMAD.MOV R26, RZ, RZ, -R26 ;  /* 0x000000ffff1a8224 */ /* 0x000fca00078e0a1a */
[----:B------:R-:W0:Y:S02]  /*2670*/  FLO.U32 R19, R19 ;  /* 0x0000001300137300 */ /* 0x000e2400000e0000 */
[C---:B0-----:R-:W-:Y:S02]  /*2680*/  IADD3 R23, PT, PT, -R19.reuse, 0x1f, RZ ;  /* 0x0000001f13177810 */ /* 0x041fe40007ffe1ff */
[----:B------:R-:W-:-:S03]  /*2690*/  IADD3 R20, PT, PT, -R19, 0x3f, RZ ;  /* 0x0000003f13147810 */ /* 0x000fc60007ffe1ff */
[----:B------:R-:W-:-:S05]  /*26a0*/  @P1 IMAD.MOV R20, RZ, RZ, R23 ;  /* 0x000000ffff141224 */ /* 0x000fca00078e0217 */
[----:B------:R-:W-:-:S13]  /*26b0*/  ISETP.NE.AND P1, PT, R20, RZ, PT ;  /* 0x000000ff1400720c */ /* 0x000fda0003f25270 */
[----:B------:R-:W-:Y:S05]  /*26c0*/  @!P1 BRA `(.L_x_35) ;  /* 0x0000000000289947 */ /* 0x000fea0003800000 */
[----:B------:R-:W-:Y:S02]  /*26d0*/  LOP3.LUT R18, R20, 0x3f, RZ, 0xc0, !PT ;  /* 0x0000003f14127812 */ /* 0x000fe400078ec0ff */
[--C-:B------:R-:W-:Y:S02]  /*26e0*/  SHF.R.U64 R26, R26, 0x1, R27.reuse ;  /* 0x000000011a1a7819 */ /* 0x100fe4000000121b */
[----:B------:R-:W-:Y:S02]  /*26f0*/  SHF.R.U32.HI R42, RZ, 0x1, R27 ;  /* 0x00000001ff2a7819 */ /* 0x000fe4000001161b */
[----:B------:R-:W-:Y:S02]  /*2700*/  LOP3.LUT R19, R20, 0x3f, RZ, 0xc, !PT ;  /* 0x0000003f14137812 */ /* 0x000fe400078e0cff */
[CC--:B------:R-:W-:Y:S02]  /*2710*/  SHF.L.U64.HI R44, R25.reuse, R18.reuse, R21 ;  /* 0x00000012192c7219 */ /* 0x0c0fe40000010215 */
[----:B------:R-:W-:-:S02]  /*2720*/  SHF.L.U32 R21, R25, R18, RZ ;  /* 0x0000001219157219 */ /* 0x000fc400000006ff */
[-CC-:B------:R-:W-:Y:S02]  /*2730*/  SHF.R.U64 R18, R26, R19.reuse, R42.reuse ;  /* 0x000000131a127219 */ /* 0x180fe4000000122a */
[----:B------:R-:W-:Y:S02]  /*2740*/  SHF.R.U32.HI R19, RZ, R19, R42 ;  /* 0x00000013ff137219 */ /* 0x000fe4000001162a */
[----:B------:R-:W-:Y:S02]  /*2750*/  LOP3.LUT R25, R21, R18, RZ, 0xfc, !PT ;  /* 0x0000001215197212 */ /* 0x000fe400078efcff */
[----:B------:R-:W-:-:S07]  /*2760*/  LOP3.LUT R21, R44, R19, RZ, 0xfc, !PT ;  /* 0x000000132c157212 */ /* 0x000fce00078efcff */
.L_x_35:
[----:B------:R-:W-:Y:S05]  /*2770*/  BSYNC.RECONVERGENT B3 ;  /* 0x0000000000037941 */ /* 0x000fea0003800200 */
.L_x_34:
[----:B------:R-:W-:-:S04]  /*2780*/  IMAD.WIDE.U32 R26, R25, 0x2168c235, RZ ;  /* 0x2168c235191a7825 */ /* 0x000fc800078e00ff */
[----:B------:R-:W-:Y:S01]  /*2790*/  IMAD.MOV.U32 R18, RZ, RZ, R27 ;  /* 0x000000ffff127224 */ /* 0x000fe200078e001b */
[----:B------:R-:W-:Y:S01]  /*27a0*/  IADD3 RZ, P1, PT, R26, R26, RZ ;  /* 0x0000001a1aff7210 */ /* 0x000fe20007f3e0ff */
[----:B------:R-:W-:Y:S02]  /*27b0*/  IMAD.MOV.U32 R19, RZ, RZ, RZ ;  /* 0x000000ffff137224 */ /* 0x000fe400078e00ff */
[----:B------:R-:W-:-:S04]  /*27c0*/  IMAD.HI.U32 R23, R21, -0x36f0255e, RZ ;  /* 0xc90fdaa215177827 */ /* 0x000fc800078e00ff */
[----:B------:R-:W-:-:S04]  /*27d0*/  IMAD.WIDE.U32 R18, R25, -0x36f0255e, R18 ;  /* 0xc90fdaa219127825 */ /* 0x000fc800078e0012 */
[C---:B------:R-:W-:Y:S02]  /*27e0*/  IMAD R25, R21.reuse, -0x36f0255e, RZ ;  /* 0xc90fdaa215197824 */ /* 0x040fe400078e02ff */
[----:B------:R-:W-:-:S04]  /*27f0*/  IMAD.WIDE.U32 R18, P4, R21, 0x2168c235, R18 ;  /* 0x2168c23515127825 */ /* 0x000fc80007880012 */
[----:B------:R-:W-:Y:S01]  /*2800*/  IMAD.X R21, RZ, RZ, R23, P4 ;  /* 0x000000ffff157224 */ /* 0x000fe200020e0617 */
[----:B------:R-:W-:Y:S02]  /*2810*/  IADD3 R19, P4, PT, R25, R19, RZ ;  /* 0x0000001319137210 */ /* 0x000fe40007f9e0ff */
[----:B------:R-:W-:Y:S02]  /*2820*/  IADD3.X RZ, P1, PT, R18, R18, RZ, P1, !PT ;  /* 0x0000001212ff7210 */ /* 0x000fe40000f3e4ff */
[C---:B------:R-:W-:Y:S01]  /*2830*/  ISETP.GT.U32.AND P5, PT, R19.reuse, RZ, PT ;  /* 0x000000ff1300720c */ /* 0x040fe20003fa4070 */
[----:B------:R-:W-:Y:S01]  /*2840*/  IMAD.X R21, RZ, RZ, R21, P4 ;  /* 0x000000ffff157224 */ /* 0x000fe200020e0615 */
[----:B------:R-:W-:-:S04]  /*2850*/  IADD3.X R18, P4, PT, R19, R19, RZ, P1, !PT ;  /* 0x0000001313127210 */ /* 0x000fc80000f9e4ff */
[C---:B------:R-:W-:Y:S01]  /*2860*/  ISETP.GT.AND.EX P1, PT, R21.reuse, RZ, PT, P5 ;  /* 0x000000ff1500720c */ /* 0x040fe20003f24350 */
[----:B------:R-:W-:-:S03]  /*2870*/  IMAD.X R26, R21, 0x1, R21, P4 ;  /* 0x00000001151a7824 */ /* 0x000fc600020e0615 */
[----:B------:R-:W-:Y:S02]  /*2880*/  SEL R19, R18, R19, P1 ;  /* 0x0000001312137207 */ /* 0x000fe40000800000 */
[----:B------:R-:W-:Y:S02]  /*2890*/  SEL R26, R26, R21, P1 ;  /* 0x000000151a1a7207 */ /* 0x000fe40000800000 */
[----:B------:R-:W-:Y:S02]  /*28a0*/  IADD3 R19, P4, PT, R19, 0x1, RZ ;  /* 0x0000000113137810 */ /* 0x000fe40007f9e0ff */
[----:B------:R-:W-:Y:S02]  /*28b0*/  SEL R21, RZ, 0xffffffff, !P1 ;  /* 0xffffffffff157807 */ /* 0x000fe40004800000 */
[----:B------:R-:W-:Y:S01]  /*28c0*/  LOP3.LUT P1, R18, R22, 0x80000000, RZ, 0xc0, !PT ;  /* 0x8000000016127812 */ /* 0x000fe2000782c0ff */
[----:B------:R-:W-:Y:S02]  /*28d0*/  IMAD.X R26, RZ, RZ, R26, P4 ;  /* 0x000000ffff1a7224 */ /* 0x000fe400020e061a */
[----:B------:R-:W-:Y:S01]  /*28e0*/  IMAD.IADD R20, R21, 0x1, -R20 ;  /* 0x0000000115147824 */ /* 0x000fe200078e0a14 */
[----:B------:R-:W-:-:S02]  /*28f0*/  SHF.R.U32.HI R21, RZ, 0x1e, R17 ;  /* 0x0000001eff157819 */ /* 0x000fc40000011611 */
[----:B------:R-:W-:Y:S01]  /*2900*/  SHF.R.U64 R19, R19, 0xa, R26 ;  /* 0x0000000a13137819 */ /* 0x000fe2000000121a */
[----:B------:R-:W-:Y:S01]  /*2910*/  IMAD.SHL.U32 R17, R20, 0x100000, RZ ;  /* 0x0010000014117824 */ /* 0x000fe200078e00ff */
[----:B------:R-:W-:Y:S02]  /*2920*/  LEA.HI R16, R16, R21, RZ, 0x1 ;  /* 0x0000001510107211 */ /* 0x000fe400078f08ff */
[----:B------:R-:W-:Y:S02]  /*2930*/  IADD3 R19, P4, PT, R19, 0x1, RZ ;  /* 0x0000000113137810 */ /* 0x000fe40007f9e0ff */
[----:B------:R-:W-:Y:S01]  /*2940*/  @!P0 LOP3.LUT R18, R18, 0x80000000, RZ, 0x3c, !PT ;  /* 0x8000000012128812 */ /* 0x000fe200078e3cff */
[----:B------:R-:W-:Y:S01]  /*2950*/  @P1 IMAD.MOV R16, RZ, RZ, -R16 ;  /* 0x000000ffff101224 */ /* 0x000fe200078e0a10 */
[----:B------:R-:W-:-:S04]  /*2960*/  LEA.HI.X R26, R26, RZ, RZ, 0x16, P4 ;  /* 0x000000ff1a1a7211 */ /* 0x000fc800020fb4ff */
[--C-:B------:R-:W-:Y:S02]  /*2970*/  SHF.R.U64 R19, R19, 0x1, R26.reuse ;  /* 0x0000000113137819 */ /* 0x100fe4000000121a */
[----:B------:R-:W-:Y:S02]  /*2980*/  SHF.R.U32.HI R20, RZ, 0x1, R26 ;  /* 0x00000001ff147819 */ /* 0x000fe4000001161a */
[----:B------:R-:W-:-:S04]  /*2990*/  IADD3 R42, P4, P5, RZ, RZ, R19 ;  /* 0x000000ffff2a7210 */ /* 0x000fc80007d9e013 */
[----:B------:R-:W-:-:S04]  /*29a0*/  IADD3.X R17, PT, PT, R17, 0x3fe00000, R20, P4, P5 ;  /* 0x3fe0000011117810 */ /* 0x000fc800027ea414 */
[----:B------:R-:W-:-:S07]  /*29b0*/  LOP3.LUT R43, R17, R18, RZ, 0xfc, !PT ;  /* 0x00000012112b7212 */ /* 0x000fce00078efcff */
.L_x_29:
[----:B------:R-:W-:-:S04]  /*29c0*/  IMAD.MOV.U32 R25, RZ, RZ, 0x0 ;  /* 0x00000000ff197424 */ /* 0x000fc800078e00ff */
[----:B------:R-:W-:Y:S05]  /*29d0*/  RET.REL.NODEC R24 `(_Z12N_body_GPU_FidPdS_i) ;  /* 0xffffffd418887950 */ /* 0x000fea0003c3ffff */
.L_x_36:
[----:B------:R-:W-:-:S00]  /*29e0*/  BRA `(.L_x_36) ;  /* 0xfffffffc00fc7947 */ /* 0x000fc0000383ffff */
[----:B------:R-:W-:-:S00]  /*29f0*/  NOP ;  /* 0x0000000000007918 */ /* 0x000fc00000000000 */
        /* <DEDUP_REMOVED lines=8> */
.L_x_124:


//--------------------- .text._Z10N_body_GPUidPdS_ --------------------------
	.section	.text._Z10N_body_GPUidPdS_,"ax",@progbits
	.align	128
        .global         _Z10N_body_GPUidPdS_
        .type           _Z10N_body_GPUidPdS_,@function
        .size           _Z10N_body_GPUidPdS_,(.L_x_128 - _Z10N_body_GPUidPdS_)
        .other          _Z10N_body_GPUidPdS_,@"STO_CUDA_ENTRY STV_DEFAULT"
_Z10N_body_GPUidPdS_:
.text._Z10N_body_GPUidPdS_:
        /* <DEDUP_REMOVED lines=13> */
[----:B------:R-:W1:Y:S01]  /*00d0*/  LDCU.64 UR4, c[0x0][0x358] ;  /* 0x00006b00ff0477ac */ /* 0x000e620008000a00 */
[----:B------:R-:W2:Y:S01]  /*00e0*/  LDCU.64 UR6, c[0x3][0x8] ;  /* 0x00c00100ff0677ac */ /* 0x000ea20008000a00 */
[----:B------:R-:W3:Y:S01]  /*00f0*/  LDCU.64 UR8, c[0x3][URZ] ;  /* 0x00c00000ff0877ac */ /* 0x000ee20008000a00 */
[----:B------:R-:W4:Y:S01]  /*0100*/  LDCU.64 UR10, c[0x4][0x8] ;  /* 0x01000100ff0a77ac */ /* 0x000f220008000a00 */
[----:B0-----:R-:W-:-:S04]  /*0110*/  IMAD.WIDE R28, R0, 0x8, R28 ;  /* 0x00000008001c7825 */ /* 0x001fc800078e021c */
[C---:B------:R-:W-:Y:S02]  /*0120*/  IMAD.WIDE R4, R3.reuse, 0x8, R28 ;  /* 0x0000000803047825 */ /* 0x040fe400078e021c */
[----:B-1----:R-:W5:Y:S02]  /*0130*/  LDG.E.64 R28, desc[UR4][R28.64] ;  /* 0x000000041c1c7981 */ /* 0x002f64000c1e1b00 */
[C---:B------:R-:W-:Y:S02]  /*0140*/  IMAD.WIDE R6, R3.reuse, 0x8, R4 ;  /* 0x0000000803067825 */ /* 0x040fe400078e0204 */
[----:B------:R-:W5:Y:S02]  /*0150*/  LDG.E.64 R4, desc[UR4][R4.64] ;  /* 0x0000000404047981 */ /* 0x000f64000c1e1b00 */
[C---:B------:R-:W-:Y:S02]  /*0160*/  IMAD.WIDE R8, R3.reuse, 0x8, R6 ;  /* 0x0000000803087825 */ /* 0x040fe400078e0206 */
[----:B------:R-:W5:Y:S02]  /*0170*/  LDG.E.64 R6, desc[UR4][R6.64] ;  /* 0x0000000406067981 */ /* 0x000f64000c1e1b00 */
[----:B------:R-:W-:-:S02]  /*0180*/  IMAD.WIDE R10, R3, 0x8, R8 ;  /* 0x00000008030a7825 */ /* 0x000fc400078e0208 */
[----:B------:R-:W5:Y:S04]  /*0190*/  LDG.E.64 R8, desc[UR4][R8.64] ;  /* 0x0000000408087981 */ /* 0x000f68000c1e1b00 */
[----:B------:R-:W5:Y:S01]  /*01a0*/  LDG.E.64 R10, desc[UR4][R10.64] ;  /* 0x000000040a0a7981 */ /* 0x000f62000c1e1b00 */
[----:B------:R-:W-:Y:S01]  /*01b0*/  ISETP.GE.AND P0, PT, R0, 0x1, PT ;  /* 0x000000010000780c */ /* 0x000fe20003f06270 */
[----:B------:R-:W-:Y:S01]  /*01c0*/  BSSY.RECONVERGENT B0, `(.L_x_37) ;  /* 0x0000144000007945 */ /* 0x000fe20003800200 */
[----:B------:R-:W-:Y:S01]  /*01d0*/  IMAD.MOV.U32 R2, RZ, RZ, RZ ;  /* 0x000000ffff027224 */ /* 0x000fe200078e00ff */
[----:B------:R-:W-:Y:S02]  /*01e0*/  CS2R R14, SRZ ;  /* 0x00000000000e7805 */ /* 0x000fe4000001ff00 */
[----:B------:R-:W-:-:S08]  /*01f0*/  CS2R R12, SRZ ;  /* 0x00000000000c7805 */ /* 0x000fd0000001ff00 */
[----:B--234-:R-:W-:Y:S05]  /*0200*/  @!P0 BRA `(.L_x_38) ;  /* 0x0000001000fc8947 */ /* 0x01cfea0003800000 */
[----:B------:R-:W0:Y:S01]  /*0210*/  LDCU.64 UR12, c[0x0][0x390] ;  /* 0x00007200ff0c77ac */ /* 0x000e220008000a00 */
[----:B------:R-:W-:Y:S02]  /*0220*/  VIMNMX R2, PT, PT, R0, R3, PT ;  /* 0x0000000300027248 */ /* 0x000fe40003fe0100 */
[----:B------:R-:W-:Y:S02]  /*0230*/  CS2R R12, SRZ ;  /* 0x00000000000c7805 */ /* 0x000fe4000001ff00 */
[----:B------:R-:W-:Y:S02]  /*0240*/  CS2R R14, SRZ ;  /* 0x00000000000e7805 */ /* 0x000fe4000001ff00 */
[----:B------:R-:W-:-:S05]  /*0250*/  VIMNMX R2, PT, PT, R2, 0x1, !PT ;  /* 0x0000000102027848 */ /* 0x000fca0007fe0100 */
[----:B------:R-:W-:Y:S02]  /*0260*/  IMAD.MOV R30, RZ, RZ, -R2 ;  /* 0x000000ffff1e7224 */ /* 0x000fe400078e0a02 */
[----:B0-----:R-:W-:Y:S02]  /*0270*/  IMAD.U32 R32, RZ, RZ, UR12 ;  /* 0x0000000cff207e24 */ /* 0x001fe4000f8e00ff */
[----:B------:R-:W-:-:S07]  /*0280*/  IMAD.U32 R33, RZ, RZ, UR13 ;  /* 0x0000000dff217e24 */ /* 0x000fce000f8e00ff */
.L_x_56:
[C-C-:B------:R-:W-:Y:S01]  /*0290*/  IMAD.WIDE R18, R3.reuse, 0x10, R32.reuse ;  /* 0x0000001003127825 */ /* 0x140fe200078e0220 */
[----:B-----5:R0:W5:Y:S03]  /*02a0*/  LDG.E.64 R38, desc[UR4][R32.64] ;  /* 0x0000000420267981 */ /* 0x020166000c1e1b00 */
[----:B------:R-:W-:Y:S02]  /*02b0*/  IMAD.WIDE R16, R3, 0x8, R32 ;  /* 0x0000000803107825 */ /* 0x000fe400078e0220 */
[----:B------:R-:W2:Y:S04]  /*02c0*/  LDG.E.64 R18, desc[UR4][R18.64] ;  /* 0x0000000412127981 */ /* 0x000ea8000c1e1b00 */
[----:B------:R-:W3:Y:S01]  /*02d0*/  LDG.E.64 R16, desc[UR4][R16.64] ;  /* 0x0000000410107981 */ /* 0x000ee2000c1e1b00 */
[----:B------:R-:W-:Y:S01]  /*02e0*/  BSSY.RECONVERGENT B1, `(.L_x_39) ;  /* 0x000001f000017945 */ /* 0x000fe20003800200 */
[----:B--2---:R-:W-:-:S02]  /*02f0*/  DADD R40, -R6, R18 ;  /* 0x0000000006287229 */ /* 0x004fc40000000112 */
[----:B---3--:R-:W-:-:S06]  /*0300*/  DADD R36, -R4, R16 ;  /* 0x0000000004247229 */ /* 0x008fcc0000000110 */
[----:B------:R-:W-:-:S08]  /*0310*/  DMUL R20, R40, R40 ;  /* 0x0000002828147228 */ /* 0x000fd00000000000 */
[----:B------:R-:W-:-:S08]  /*0320*/  DFMA R20, R36, R36, R20 ;  /* 0x000000242414722b */ /* 0x000fd00000000014 */
[----:B------:R-:W-:-:S06]  /*0330*/  DADD R26, R20, UR6 ;  /* 0x00000006141a7e29 */ /* 0x000fcc0008000000 */
[----:B------:R-:W1:Y:S04]  /*0340*/  MUFU.RSQ64H R43, R27 ;  /* 0x0000001b002b7308 */ /* 0x000e680000001c00 */
[----:B------:R-:W-:Y:S02]  /*0350*/  VIADD R42, R27, 0xfcb00000 ;  /* 0xfcb000001b2a7836 */ /* 0x000fe40000000000 */
[----:B------:R-:W-:-:S04]  /*0360*/  IMAD.MOV.U32 R16, RZ, RZ, 0x0 ;  /* 0x00000000ff107424 */ /* 0x000fc800078e00ff */
[----:B-1----:R-:W-:Y:S01]  /*0370*/  DMUL R18, R42, R42 ;  /* 0x0000002a2a127228 */ /* 0x002fe20000000000 */
[----:B------:R-:W-:-:S07]  /*0380*/  IMAD.MOV.U32 R17, RZ, RZ, 0x3fd80000 ;  /* 0x3fd80000ff117424 */ /* 0x000fce00078e00ff */
[----:B------:R-:W-:-:S08]  /*0390*/  DFMA R18, R26, -R18, 1 ;  /* 0x3ff000001a12742b */ /* 0x000fd00000000812 */
[----:B------:R-:W-:Y:S02]  /*03a0*/  DFMA R16, R18, R16, 0.5 ;  /* 0x3fe000001210742b */ /* 0x000fe40000000010 */
[----:B------:R-:W-:-:S08]  /*03b0*/  DMUL R18, R42, R18 ;  /* 0x000000122a127228 */ /* 0x000fd00000000000 */
[----:B------:R-:W-:Y:S01]  /*03c0*/  DFMA R16, R16, R18, R42 ;  /* 0x000000121010722b */ /* 0x000fe2000000002a */
[----:B------:R-:W-:-:S07]  /*03d0*/  ISETP.GE.U32.AND P0, PT, R42, 0x7ca00000, PT ;  /* 0x7ca000002a00780c */ /* 0x000fce0003f06070 */
[----:B------:R-:W-:Y:S02]  /*03e0*/  DMUL R18, R26, R16 ;  /* 0x000000101a127228 */ /* 0x000fe40000000000 */
[----:B------:R-:W-:Y:S02]  /*03f0*/  VIADD R21, R17, 0xfff00000 ;  /* 0xfff0000011157836 */ /* 0x000fe40000000000 */
[----:B------:R-:W-:-:S04]  /*0400*/  IMAD.MOV.U32 R20, RZ, RZ, R16 ;  /* 0x000000ffff147224 */ /* 0x000fc800078e0010 */
[----:B------:R-:W-:-:S08]  /*0410*/  DFMA R22, R18, -R18, R26 ;  /* 0x800000121216722b */ /* 0x000fd0000000001a */
[----:B------:R-:W-:Y:S01]  /*0420*/  DFMA R24, R22, R20, R18 ;  /* 0x000000141618722b */ /* 0x000fe20000000012 */
[----:B0-----:R-:W-:Y:S10]  /*0430*/  @!P0 BRA `(.L_x_40) ;  /* 0x0000000000248947 */ /* 0x001ff40003800000 */
[----:B------:R-:W-:Y:S02]  /*0440*/  IMAD.MOV.U32 R20, RZ, RZ, R16 ;  /* 0x000000ffff147224 */ /* 0x000fe400078e0010 */
[----:B------:R-:W-:Y:S01]  /*0450*/  IMAD.MOV.U32 R16, RZ, RZ, R18 ;  /* 0x000000ffff107224 */ /* 0x000fe200078e0012 */
[----:B------:R-:W-:Y:S01]  /*0460*/  MOV R18, 0x4b0 ;  /* 0x000004b000127802 */ /* 0x000fe20000000f00 */
[----:B------:R-:W-:Y:S02]  /*0470*/  IMAD.MOV.U32 R17, RZ, RZ, R19 ;  /* 0x000000ffff117224 */ /* 0x000fe400078e0013 */
[----:B------:R-:W-:Y:S02]  /*0480*/  IMAD.MOV.U32 R34, RZ, RZ, R26 ;  /* 0x000000ffff227224 */ /* 0x000fe400078e001a */
[----:B------:R-:W-:-:S07]  /*0490*/  IMAD.MOV.U32 R35, RZ, RZ, R27 ;  /* 0x000000ffff237224 */ /* 0x000fce00078e001b */
[----:B-----5:R-:W-:Y:S05]  /*04a0*/  CALL.REL.NOINC `($__internal_3_$__cuda_sm20_dsqrt_rn_f64_mediumpath_v1) ;  /* 0x00000040005c7944 */ /* 0x020fea0003c00000 */
[----:B------:R-:W-:Y:S02]  /*04b0*/  IMAD.MOV.U32 R24, RZ, RZ, R34 ;  /* 0x000000ffff187224 */ /* 0x000fe400078e0022 */
[----:B------:R-:W-:-:S07]  /*04c0*/  IMAD.MOV.U32 R25, RZ, RZ, R35 ;  /* 0x000000ffff197224 */ /* 0x000fce00078e0023 */
.L_x_40:
[----:B------:R-:W-:Y:S05]  /*04d0*/  BSYNC.RECONVERGENT B1 ;  /* 0x0000000000017941 */ /* 0x000fea0003800200 */
.L_x_39:
[----:B------:R-:W0:Y:S01]  /*04e0*/  MUFU.RCP64H R17, R37 ;  /* 0x0000002500117308 */ /* 0x000e220000001800 */
[----:B------:R-:W-:Y:S01]  /*04f0*/  IMAD.MOV.U32 R16, RZ, RZ, 0x1 ;  /* 0x00000001ff107424 */ /* 0x000fe200078e00ff */
[----:B------:R-:W-:Y:S01]  /*0500*/  FSETP.GEU.AND P1, PT, |R41|, 6.5827683646048100446e-37, PT ;  /* 0x036000002900780b */ /* 0x000fe20003f2e200 */
[----:B------:R-:W-:Y:S04]  /*0510*/  BSSY.RECONVERGENT B1, `(.L_x_41) ;  /* 0x0000013000017945 */ /* 0x000fe80003800200 */
        /* <DEDUP_REMOVED lines=16> */
[----:B-----5:R-:W-:Y:S05]  /*0620*/  CALL.REL.NOINC `($__internal_2_$__cuda_sm20_div_rn_f64_full) ;  /* 0x0000003800647944 */ /* 0x020fea0003c00000 */
[----:B------:R-:W-:-:S07]  /*0630*/  IMAD.MOV.U32 R19, RZ, RZ, R17 ;  /* 0x000000ffff137224 */ /* 0x000fce00078e0011 */
.L_x_42:
[----:B------:R-:W-:Y:S05]  /*0640*/  BSYNC.RECONVERGENT B1 ;  /* 0x0000000000017941 */ /* 0x000fea0003800200 */
.L_x_41:
        /* <DEDUP_REMOVED lines=14> */
.L_x_44:
[----:B------:R-:W-:Y:S05]  /*0730*/  BSYNC.RECONVERGENT B1 ;  /* 0x0000000000017941 */ /* 0x000fea0003800200 */
.L_x_43:
[----:B------:R-:W-:Y:S01]  /*0740*/  DMUL R20, R16, R16 ;  /* 0x0000001010147228 */ /* 0x000fe20000000000 */
[----:B------:R-:W-:Y:S01]  /*0750*/  IMAD.MOV.U32 R22, RZ, RZ, -0x2449a4b7 ;  /* 0xdbb65b49ff167424 */ /* 0x000fe200078e00ff */
[----:B------:R-:W-:Y:S01]  /*0760*/  UMOV UR12, 0x2a25ff7e ;  /* 0x2a25ff7e000c7882 */ /* 0x000fe20000000000 */
[----:B------:R-:W-:Y:S01]  /*0770*/  IMAD.MOV.U32 R23, RZ, RZ, 0x3f2d3b63 ;  /* 0x3f2d3b63ff177424 */ /* 0x000fe200078e00ff */
[----:B------:R-:W-:Y:S01]  /*0780*/  UMOV UR13, 0x3ef53e1d ;  /* 0x3ef53e1d000d7882 */ /* 0x000fe20000000000 */
[----:B------:R-:W-:Y:S04]  /*0790*/  BSSY.RECONVERGENT B1, `(.L_x_45) ;  /* 0x0000043000017945 */ /* 0x000fe80003800200 */
[----:B------:R-:W-:Y:S01]  /*07a0*/  DFMA R22, R20, -UR12, R22 ;  /* 0x8000000c14167c2b */ /* 0x000fe20008000016 */
        /* <DEDUP_REMOVED lines=53> */
[----:B------:R-:W-:Y:S02]  /*0b00*/  DMUL R22, R20, R22 ;  /* 0x0000001614167228 */ /* 0x000fe40000000000 */
[----:B------:R-:W-:-:S06]  /*0b10*/  DADD R20, -RZ, |R24| ;  /* 0x00000000ff147229 */ /* 0x000fcc0000000518 */
[----:B------:R-:W-:-:S04]  /*0b20*/  DFMA R22, R22, R16, R16 ;  /* 0x000000101616722b */ /* 0x000fc80000000010 */
[----:B------:R-:W-:-:S04]  /*0b30*/  IMAD.MOV.U32 R18, RZ, RZ, R20 ;  /* 0x000000ffff127224 */ /* 0x000fc800078e0014 */
[----:B------:R-:W-:-:S10]  /*0b40*/  DADD R16, -R22, UR12 ;  /* 0x0000000c16107e29 */ /* 0x000fd40008000100 */
[----:B------:R-:W-:Y:S02]  /*0b50*/  FSEL R34, R16, R22, P0 ;  /* 0x0000001610227208 */ /* 0x000fe40000000000 */
[----:B------:R-:W-:Y:S01]  /*0b60*/  FSEL R35, R17, R23, P0 ;  /* 0x0000001711237208 */ /* 0x000fe20000000000 */
[----:B------:R-:W-:Y:S01]  /*0b70*/  IMAD.MOV.U32 R17, RZ, RZ, R21 ;  /* 0x000000ffff117224 */ /* 0x000fe200078e0015 */
[----:B------:R-:W-:Y:S01]  /*0b80*/  MOV R16, 0xbc0 ;  /* 0x00000bc000107802 */ /* 0x000fe20000000f00 */
[----:B------:R-:W-:Y:S01]  /*0b90*/  IMAD.MOV.U32 R36, RZ, RZ, R34 ;  /* 0x000000ffff247224 */ /* 0x000fe200078e0022 */
[----:B------:R-:W-:-:S07]  /*0ba0*/  LOP3.LUT R37, R35, 0x80000000, R19, 0xb8, !PT ;  /* 0x8000000023257812 */ /* 0x000fce00078eb813 */
[----:B-----5:R-:W-:Y:S05]  /*0bb0*/  CALL.REL.NOINC `($_Z10N_body_GPUidPdS_$__internal_accurate_pow) ;  /* 0x0000003c003c7944 */ /* 0x020fea0003c00000 */
[----:B------:R-:W-:Y:S05]  /*0bc0*/  BSYNC.RECONVERGENT B1 ;  /* 0x0000000000017941 */ /* 0x000fea0003800200 */
.L_x_45:
[----:B------:R-:W-:Y:S01]  /*0bd0*/  DADD R20, R24, 2 ;  /* 0x4000000018147429 */ /* 0x000fe20000000000 */
[----:B------:R-:W-:Y:S01]  /*0be0*/  BSSY.RECONVERGENT B1, `(.L_x_46) ;  /* 0x000000e000017945 */ /* 0x000fe20003800200 */
[----:B------:R-:W-:Y:S02]  /*0bf0*/  DSETP.NEU.AND P0, PT, R26, RZ, PT ;  /* 0x000000ff1a00722a */ /* 0x000fe40003f0d000 */
[----:B------:R-:W-:-:S04]  /*0c00*/  DSETP.NEU.AND P2, PT, R24, 1, PT ;  /* 0x3ff000001800742a */ /* 0x000fc80003f4d000 */
[----:B------:R-:W-:Y:S02]  /*0c10*/  FSEL R18, R18, RZ, P0 ;  /* 0x000000ff12127208 */ /* 0x000fe40000000000 */
[----:B------:R-:W-:Y:S02]  /*0c20*/  LOP3.LUT R20, R21, 0x7ff00000, RZ, 0xc0, !PT ;  /* 0x7ff0000015147812 */ /* 0x000fe400078ec0ff */
[----:B------:R-:W-:Y:S02]  /*0c30*/  FSEL R19, R17, RZ, P0 ;  /* 0x000000ff11137208 */ /* 0x000fe40000000000 */
[----:B------:R-:W-:-:S13]  /*0c40*/  ISETP.NE.AND P1, PT, R20, 0x7ff00000, PT ;  /* 0x7ff000001400780c */ /* 0x000fda0003f25270 */
[----:B------:R-:W-:Y:S05]  /*0c50*/  @P1 BRA `(.L_x_47) ;  /* 0x0000000000181947 */ /* 0x000fea0003800000 */
[----:B------:R-:W-:-:S14]  /*0c60*/  DSETP.GE.AND P0, PT, R26, RZ, PT ;  /* 0x000000ff1a00722a */ /* 0x000fdc0003f06000 */
[----:B------:R-:W-:Y:S01]  /*0c70*/  @!P0 DADD R18, R24, 2 ;  /* 0x4000000018128429 */ /* 0x000fe20000000000 */
[----:B------:R-:W-:Y:S10]  /*0c80*/  @!P0 BRA `(.L_x_47) ;  /* 0x00000000000c8947 */ /* 0x000ff40003800000 */
[----:B------:R-:W-:-:S14]  /*0c90*/  DSETP.NEU.AND P0, PT, |R24|, +INF , PT ;  /* 0x7ff000001800742a */ /* 0x000fdc0003f0d200 */
[----:B------:R-:W-:Y:S02]  /*0ca0*/  @!P0 IMAD.MOV.U32 R18, RZ, RZ, 0x0 ;  /* 0x00000000ff128424 */ /* 0x000fe400078e00ff */
[----:B------:R-:W-:-:S07]  /*0cb0*/  @!P0 IMAD.MOV.U32 R19, RZ, RZ, 0x7ff00000 ;  /* 0x7ff00000ff138424 */ /* 0x000fce00078e00ff */
.L_x_47:
[----:B------:R-:W-:Y:S05]  /*0cc0*/  BSYNC.RECONVERGENT B1 ;  /* 0x0000000000017941 */ /* 0x000fea0003800200 */
.L_x_46:
[----:B------:R-:W-:Y:S01]  /*0cd0*/  FSEL R19, R19, 1.875, P2 ;  /* 0x3ff0000013137808 */ /* 0x000fe20001000000 */
[----:B------:R-:W-:Y:S01]  /*0ce0*/  IMAD.MOV.U32 R16, RZ, RZ, 0x1 ;  /* 0x00000001ff107424 */ /* 0x000fe200078e00ff */
[----:B------:R-:W-:Y:S01]  /*0cf0*/  FSEL R18, R18, RZ, P2 ;  /* 0x000000ff12127208 */ /* 0x000fe20001000000 */
[----:B------:R-:W-:Y:S01]  /*0d00*/  DMUL R22, R38, UR8 ;  /* 0x0000000826167c28 */ /* 0x000fe20008000000 */
[----:B------:R-:W0:Y:S01]  /*0d10*/  MUFU.RCP64H R17, R19 ;  /* 0x0000001300117308 */ /* 0x000e220000001800 */
[----:B------:R-:W-:Y:S08]  /*0d20*/  BSSY.RECONVERGENT B1, `(.L_x_48) ;  /* 0x0000013000017945 */ /* 0x000ff00003800200 */
        /* <DEDUP_REMOVED lines=14> */
[----:B------:R-:W-:-:S07]  /*0e10*/  IMAD.MOV.U32 R17, RZ, RZ, R23 ;  /* 0x000000ffff117224 */ /* 0x000fce00078e0017 */
[----:B------:R-:W-:Y:S05]  /*0e20*/  CALL.REL.NOINC `($__internal_2_$__cuda_sm20_div_rn_f64_full) ;  /* 0x0000003000647944 */ /* 0x000fea0003c00000 */
[----:B------:R-:W-:Y:S02]  /*0e30*/  IMAD.MOV.U32 R38, RZ, RZ, R18 ;  /* 0x000000ffff267224 */ /* 0x000fe400078e0012 */
[----:B------:R-:W-:-:S07]  /*0e40*/  IMAD.MOV.U32 R39, RZ, RZ, R17 ;  /* 0x000000ffff277224 */ /* 0x000fce00078e0011 */
.L_x_49:
[----:B------:R-:W-:Y:S05]  /*0e50*/  BSYNC.RECONVERGENT B1 ;  /* 0x0000000000017941 */ /* 0x000fea0003800200 */
.L_x_48:
[----:B------:R-:W-:Y:S01]  /*0e60*/  DSETP.NEU.AND P2, PT, |R34|, +INF , PT ;  /* 0x7ff000002200742a */ /* 0x000fe20003f4d200 */
[----:B------:R-:W-:-:S13]  /*0e70*/  BSSY.RECONVERGENT B1, `(.L_x_50) ;  /* 0x000001d000017945 */ /* 0x000fda0003800200 */
[----:B------:R-:W-:Y:S01]  /*0e80*/  @!P2 DMUL R40, RZ, R36 ;  /* 0x00000024ff28a228 */ /* 0x000fe20000000000 */
[----:B------:R-:W-:Y:S01]  /*0e90*/  @!P2 MOV R31, 0x1 ;  /* 0x00000001001fa802 */ /* 0x000fe20000000f00 */
        /* <DEDUP_REMOVED lines=21> */
[----:B------:R-:W-:Y:S05]  /*0ff0*/  CALL.REL.NOINC `($_Z10N_body_GPUidPdS_$__internal_trig_reduction_slowpathd) ;  /* 0x0000004000d47944 */ /* 0x000fea0003c00000 */
[----:B------:R-:W-:Y:S02]  /*1000*/  IMAD.MOV.U32 R40, RZ, RZ, R18 ;  /* 0x000000ffff287224 */ /* 0x000fe400078e0012 */
[----:B------:R-:W-:-:S07]  /*1010*/  IMAD.MOV.U32 R41, RZ, RZ, R19 ;  /* 0x000000ffff297224 */ /* 0x000fce00078e0013 */
.L_x_53:
[----:B------:R-:W-:Y:S05]  /*1020*/  BSYNC.RECONVERGENT B4 ;  /* 0x0000000000047941 */ /* 0x000fea0003800200 */
.L_x_52:
[----:B------:R-:W-:-:S07]  /*1030*/  VIADD R31, R16, 0x1 ;  /* 0x00000001101f7836 */ /* 0x000fce0000000000 */
.L_x_51:
[----:B------:R-:W-:Y:S05]  /*1040*/  BSYNC.RECONVERGENT B1 ;  /* 0x0000000000017941 */ /* 0x000fea0003800200 */
.L_x_50:
        /* <DEDUP_REMOVED lines=9> */
[----:B------:R-:W-:Y:S01]  /*10e0*/  BSSY.RECONVERGENT B1, `(.L_x_54) ;  /* 0x000002f000017945 */ /* 0x000fe20003800200 */
        /* <DEDUP_REMOVED lines=14> */
[----:B------:R-:W-:Y:S01]  /*11d0*/  FSEL R19, R17, R41, !P0 ;  /* 0x0000002911137208 */ /* 0x000fe20004000000 */
[----:B------:R-:W-:Y:S01]  /*11e0*/  @!P2 DMUL R40, RZ, R36 ;  /* 0x00000024ff28a228 */ /* 0x000fe20000000000 */
        /* <DEDUP_REMOVED lines=28> */
[----:B------:R-:W-:Y:S02]  /*13b0*/  IMAD.MOV.U32 R40, RZ, RZ, R18 ;  /* 0x000000ffff287224 */ /* 0x000fe400078e0012 */
[----:B------:R-:W-:-:S07]  /*13c0*/  IMAD.MOV.U32 R41, RZ, RZ, R19 ;  /* 0x000000ffff297224 */ /* 0x000fce00078e0013 */
.L_x_55:
[----:B------:R-:W-:Y:S05]  /*13d0*/  BSYNC.RECONVERGENT B1 ;  /* 0x0000000000017941 */ /* 0x000fea0003800200 */
.L_x_54:
        /* <DEDUP_REMOVED lines=9> */
[----:B------:R-:W-:Y:S01]  /*1470*/  IADD3 R32, P1, PT, R32, 0x8, RZ ;  /* 0x0000000820207810 */ /* 0x000fe20007f3e0ff */
[----:B------:R-:W-:Y:S01]  /*1480*/  IMAD.MOV.U32 R43, RZ, RZ, 0x3da8ff83 ;  /* 0x3da8ff83ff2b7424 */ /* 0x000fe200078e00ff */
[----:B------:R-:W-:Y:S01]  /*1490*/  ISETP.NE.U32.AND P0, PT, R34, 0x1, PT ;  /* 0x000000012200780c */ /* 0x000fe20003f05070 */
[----:B------:R-:W-:Y:S01]  /*14a0*/  DMUL R34, R40, R40 ;  /* 0x0000002828227228 */ /* 0x000fe20000000000 */
[----:B------:R-:W-:-:S02]  /*14b0*/  VIADD R30, R30, 0x1 ;  /* 0x000000011e1e7836 */ /* 0x000fc40000000000 */
[----:B------:R-:W-:Y:S01]  /*14c0*/  FSEL R42, R42, -8.06006814911005101289e+34, !P0 ;  /* 0xf9785eba2a2a7808 */ /* 0x000fe20004000000 */
[----:B------:R-:W-:Y:S01]  /*14d0*/  IMAD.X R33, RZ, RZ, R33, P1 ;  /* 0x000000ffff217224 */ /* 0x000fe200008e0621 */
        /* <DEDUP_REMOVED lines=14> */
[----:B------:R-:W-:Y:S02]  /*15c0*/  FSEL R17, R19, R17, !P0 ;  /* 0x0000001113117208 */ /* 0x000fe40004000000 */
[----:B------:R-:W-:-:S04]  /*15d0*/  ISETP.NE.AND P0, PT, R30, RZ, PT ;  /* 0x000000ff1e00720c */ /* 0x000fc80003f05270 */
[----:B------:R-:W-:-:S09]  /*15e0*/  DFMA R12, R38, R16, R12 ;  /* 0x00000010260c722b */ /* 0x000fd2000000000c */
[----:B------:R-:W-:Y:S05]  /*15f0*/  @P0 BRA `(.L_x_56) ;  /* 0xffffffec00240947 */ /* 0x000fea000383ffff */
.L_x_38:
[----:B------:R-:W-:Y:S05]  /*1600*/  BSYNC.RECONVERGENT B0 ;  /* 0x0000000000007941 */ /* 0x000fea0003800200 */
.L_x_37:
[----:B------:R-:W-:Y:S01]  /*1610*/  ISETP.GE.AND P0, PT, R2, R3, PT ;  /* 0x000000030200720c */ /* 0x000fe20003f06270 */
[----:B------:R-:W-:-:S12]  /*1620*/  BSSY.RECONVERGENT B1, `(.L_x_57) ;  /* 0x0000141000017945 */ /* 0x000fd80003800200 */
[----:B------:R-:W-:Y:S05]  /*1630*/  @P0 BRA `(.L_x_58) ;  /* 0x0000001000fc0947 */ /* 0x000fea0003800000 */
[----:B------:R-:W-:Y:S01]  /*1640*/  ISETP.NE.AND P0, PT, R2, R0, PT ;  /* 0x000000000200720c */ /* 0x000fe20003f05270 */
[----:B------:R-:W-:-:S12]  /*1650*/  BSSY.RECONVERGENT B0, `(.L_x_59) ;  /* 0x000013c000007945 */ /* 0x000fd80003800200 */
[----:B------:R-:W-:Y:S05]  /*1660*/  @!P0 BRA `(.L_x_60) ;  /* 0x0000001000e88947 */ /* 0x000fea0003800000 */
[----:B------:R-:W0:Y:S01]  /*1670*/  LDC.64 R26, c[0x0][0x390] ;  /* 0x0000e400ff1a7b82 */ /* 0x000e220000000a00 */
[----:B------:R-:W1:Y:S01]  /*1680*/  LDCU.64 UR6, c[0x3][0x8] ;  /* 0x00c00100ff0677ac */ /* 0x000e620008000a00 */
[----:B0-----:R-:W-:-:S04]  /*1690*/  IMAD.WIDE.U32 R26, R2, 0x8, R26 ;  /* 0x00000008021a7825 */ /* 0x001fc800078e001a */
[C---:B------:R-:W-:Y:S02]  /*16a0*/  IMAD.WIDE R16, R3.reuse, 0x8, R26 ;  /* 0x0000000803107825 */ /* 0x040fe400078e021a */
[----:B------:R-:W5:Y:S02]  /*16b0*/  LDG.E.64 R26, desc[UR4][R26.64] ;  /* 0x000000041a1a7981 */ /* 0x000f64000c1e1b00 */
[----:B------:R-:W-:Y:S02]  /*16c0*/  IMAD.WIDE R18, R3, 0x8, R16 ;  /* 0x0000000803127825 */ /* 0x000fe400078e0210 */
[----:B------:R0:W2:Y:S04]  /*16d0*/  LDG.E.64 R30, desc[UR4][R16.64] ;  /* 0x00000004101e7981 */ /* 0x0000a8000c1e1b00 */
[----:B------:R-:W3:Y:S01]  /*16e0*/  LDG.E.64 R18, desc[UR4][R18.64] ;  /* 0x0000000412127981 */ /* 0x000ee2000c1e1b00 */
[----:B0-----:R-:W-:-:S02]  /*16f0*/  IMAD.MOV.U32 R16, RZ, RZ, 0x0 ;  /* 0x00000000ff107424 */ /* 0x001fc400078e00ff */
[----:B------:R-:W-:Y:S01]  /*1700*/  IMAD.MOV.U32 R17, RZ, RZ, 0x3fd80000 ;  /* 0x3fd80000ff117424 */ /* 0x000fe200078e00ff */
[----:B------:R-:W-:Y:S01]  /*1710*/  BSSY.RECONVERGENT B2, `(.L_x_61) ;  /* 0x000001b000027945 */ /* 0x000fe20003800200 */
[----:B---3-5:R-:W-:Y:S02]  /*1720*/  DADD R32, -R6, R18 ;  /* 0x0000000006207229 */ /* 0x028fe40000000112 */
[----:B--2---:R-:W-:-:S06]  /*1730*/  DADD R30, -R4, R30 ;  /* 0x00000000041e7229 */ /* 0x004fcc000000011e */
[----:B------:R-:W-:-:S08]  /*1740*/  DMUL R20, R32, R32 ;  /* 0x0000002020147228 */ /* 0x000fd00000000000 */
[----:B------:R-:W-:-:S08]  /*1750*/  DFMA R20, R30, R30, R20 ;  /* 0x0000001e1e14722b */ /* 0x000fd00000000014 */
[----:B-1----:R-:W-:-:S06]  /*1760*/  DADD R24, R20, UR6 ;  /* 0x0000000614187e29 */ /* 0x002fcc0008000000 */
[----:B------:R-:W0:Y:S04]  /*1770*/  MUFU.RSQ64H R43, R25 ;  /* 0x00000019002b7308 */ /* 0x000e280000001c00 */
[----:B------:R-:W-:-:S06]  /*1780*/  VIADD R42, R25, 0xfcb00000 ;  /* 0xfcb00000192a7836 */ /* 0x000fcc0000000000 */
[----:B0-----:R-:W-:-:S08]  /*1790*/  DMUL R18, R42, R42 ;  /* 0x0000002a2a127228 */ /* 0x001fd00000000000 */
        /* <DEDUP_REMOVED lines=10> */
[----:B------:R-:W-:Y:S10]  /*1840*/  @!P0 BRA `(.L_x_62) ;  /* 0x00000000001c8947 */ /* 0x000ff40003800000 */
[----:B------:R-:W-:Y:S02]  /*1850*/  IMAD.MOV.U32 R20, RZ, RZ, R16 ;  /* 0x000000ffff147224 */ /* 0x000fe400078e0010 */
[----:B------:R-:W-:Y:S01]  /*1860*/  IMAD.MOV.U32 R16, RZ, RZ, R18 ;  /* 0x000000ffff107224 */ /* 0x000fe200078e0012 */
[----:B------:R-:W-:Y:S01]  /*1870*/  MOV R18, 0x18c0 ;  /* 0x000018c000127802 */ /* 0x000fe20000000f00 */
[----:B------:R-:W-:Y:S02]  /*1880*/  IMAD.MOV.U32 R17, RZ, RZ, R19 ;  /* 0x000000ffff117224 */ /* 0x000fe400078e0013 */
[----:B------:R-:W-:Y:S02]  /*1890*/  IMAD.MOV.U32 R34, RZ, RZ, R24 ;  /* 0x000000ffff227224 */ /* 0x000fe400078e0018 */
[----:B------:R-:W-:-:S07]  /*18a0*/  IMAD.MOV.U32 R35, RZ, RZ, R25 ;  /* 0x000000ffff237224 */ /* 0x000fce00078e0019 */
[----:B------:R-:W-:Y:S05]  /*18b0*/  CALL.REL.NOINC `($__internal_3_$__cuda_sm20_dsqrt_rn_f64_mediumpath_v1) ;  /* 0x0000002c00587944 */ /* 0x000fea0003c00000 */
.L_x_62:
[----:B------:R-:W-:Y:S05]  /*18c0*/  BSYNC.RECONVERGENT B2 ;  /* 0x0000000000027941 */ /* 0x000fea0003800200 */
.L_x_61:
        /* <DEDUP_REMOVED lines=16> */
[----:B------:R-:W-:Y:S01]  /*19d0*/  MOV R17, R33 ;  /* 0x0000002100117202 */ /* 0x000fe20000000f00 */
[----:B------:R-:W-:Y:S01]  /*19e0*/  IMAD.MOV.U32 R18, RZ, RZ, R30 ;  /* 0x000000ffff127224 */ /* 0x000fe200078e001e */
[----:B------:R-:W-:Y:S01]  /*19f0*/  MOV R16, 0x1a20 ;  /* 0x00001a2000107802 */ /* 0x000fe20000000f00 */
[----:B------:R-:W-:-:S07]  /*1a00*/  IMAD.MOV.U32 R19, RZ, RZ, R31 ;  /* 0x000000ffff137224 */ /* 0x000fce00078e001f */
[----:B------:R-:W-:Y:S05]  /*1a10*/  CALL.REL.NOINC `($__internal_2_$__cuda_sm20_div_rn_f64_full) ;  /* 0x0000002400687944 */ /* 0x000fea0003c00000 */
[----:B------:R-:W-:-:S07]  /*1a20*/  IMAD.MOV.U32 R19, RZ, RZ, R17 ;  /* 0x000000ffff137224 */ /* 0x000fce00078e0011 */
.L_x_64:
[----:B------:R-:W-:Y:S05]  /*1a30*/  BSYNC.RECONVERGENT B2 ;  /* 0x0000000000027941 */ /* 0x000fea0003800200 */
.L_x_63:
        /* <DEDUP_REMOVED lines=14> */
.L_x_66:
[----:B------:R-:W-:Y:S05]  /*1b20*/  BSYNC.RECONVERGENT B2 ;  /* 0x0000000000027941 */ /* 0x000fea0003800200 */
.L_x_65:
        /* <DEDUP_REMOVED lines=71> */
[----:B------:R-:W-:Y:S05]  /*1fa0*/  CALL.REL.NOINC `($_Z10N_body_GPUidPdS_$__internal_accurate_pow) ;  /* 0x0000002800407944 */ /* 0x000fea0003c00000 */
[----:B------:R-:W-:Y:S05]  /*1fb0*/  BSYNC.RECONVERGENT B2 ;  /* 0x0000000000027941 */ /* 0x000fea0003800200 */
.L_x_67:
[----:B------:R-:W-:Y:S01]  /*1fc0*/  DADD R20, R34, 2 ;  /* 0x4000000022147429 */ /* 0x000fe20000000000 */
[----:B------:R-:W0:Y:S01]  /*1fd0*/  LDCU.64 UR6, c[0x3][URZ] ;  /* 0x00c00000ff0677ac */ /* 0x000e220008000a00 */
[----:B------:R-:W-:Y:S01]  /*1fe0*/  DSETP.NEU.AND P0, PT, R24, RZ, PT ;  /* 0x000000ff1800722a */ /* 0x000fe20003f0d000 */
[----:B------:R-:W-:Y:S01]  /*1ff0*/  BSSY.RECONVERGENT B2, `(.L_x_68) ;  /* 0x000000f000027945 */ /* 0x000fe20003800200 */
[----:B------:R-:W-:-:S06]  /*2000*/  IMAD.MOV.U32 R19, RZ, RZ, R17 ;  /* 0x000000ffff137224 */ /* 0x000fcc00078e0011 */
[----:B------:R-:W-:-:S04]  /*2010*/  LOP3.LUT R20, R21, 0x7ff00000, RZ, 0xc0, !PT ;  /* 0x7ff0000015147812 */ /* 0x000fc800078ec0ff */
[----:B------:R-:W-:Y:S02]  /*2020*/  ISETP.NE.AND P1, PT, R20, 0x7ff00000, PT ;  /* 0x7ff000001400780c */ /* 0x000fe40003f25270 */
[----:B------:R-:W-:Y:S01]  /*2030*/  @!P0 CS2R R18, SRZ ;  /* 0x0000000000128805 */ /* 0x000fe2000001ff00 */
[----:B0-----:R-:W-:-:S10]  /*2040*/  DMUL R20, R26, UR6 ;  /* 0x000000061a147c28 */ /* 0x001fd40008000000 */
[----:B------:R-:W-:Y:S05]  /*2050*/  @P1 BRA `(.L_x_69) ;  /* 0x0000000000201947 */ /* 0x000fea0003800000 */
[----:B------:R-:W-:-:S14]  /*2060*/  DSETP.GE.AND P0, PT, R24, RZ, PT ;  /* 0x000000ff1800722a */ /* 0x000fdc0003f06000 */
[----:B------:R-:W-:Y:S05]  /*2070*/  @!P0 BRA `(.L_x_70) ;  /* 0x0000000000148947 */ /* 0x000fea0003800000 */
[----:B------:R-:W-:-:S14]  /*2080*/  DSETP.NEU.AND P0, PT, |R34|, +INF , PT ;  /* 0x7ff000002200742a */ /* 0x000fdc0003f0d200 */
[----:B------:R-:W-:Y:S05]  /*2090*/  @P0 BRA `(.L_x_69) ;  /* 0x0000000000100947 */ /* 0x000fea0003800000 */
[----:B------:R-:W-:Y:S02]  /*20a0*/  IMAD.MOV.U32 R18, RZ, RZ, 0x0 ;  /* 0x00000000ff127424 */ /* 0x000fe400078e00ff */
[----:B------:R-:W-:Y:S01]  /*20b0*/  IMAD.MOV.U32 R19, RZ, RZ, 0x7ff00000 ;  /* 0x7ff00000ff137424 */ /* 0x000fe200078e00ff */
[----:B------:R-:W-:Y:S06]  /*20c0*/  BRA `(.L_x_69) ;  /* 0x0000000000047947 */ /* 0x000fec0003800000 */
.L_x_70:
[----:B------:R-:W-:-:S11]  /*20d0*/  DADD R18, R34, 2 ;  /* 0x4000000022127429 */ /* 0x000fd60000000000 */
.L_x_69:
[----:B------:R-:W-:Y:S05]  /*20e0*/  BSYNC.RECONVERGENT B2 ;  /* 0x0000000000027941 */ /* 0x000fea0003800200 */
.L_x_68:
[----:B------:R-:W-:Y:S01]  /*20f0*/  DSETP.NEU.AND P0, PT, R34, 1, PT ;  /* 0x3ff000002200742a */ /* 0x000fe20003f0d000 */
[----:B------:R-:W-:Y:S01]  /*2100*/  IMAD.MOV.U32 R16, RZ, RZ, 0x1 ;  /* 0x00000001ff107424 */ /* 0x000fe200078e00ff */
[----:B------:R-:W-:Y:S01]  /*2110*/  FSETP.GEU.AND P1, PT, |R21|, 6.5827683646048100446e-37, PT ;  /* 0x036000001500780b */ /* 0x000fe20003f2e200 */
[----:B------:R-:W-:Y:S03]  /*2120*/  BSSY.RECONVERGENT B2, `(.L_x_71) ;  /* 0x0000014000027945 */ /* 0x000fe60003800200 */
[----:B------:R-:W-:Y:S02]  /*2130*/  FSEL R19, R19, 1.875, P0 ;  /* 0x3ff0000013137808 */ /* 0x000fe40000000000 */
[----:B------:R-:W-:Y:S02]  /*2140*/  FSEL R18, R18, RZ, P0 ;  /* 0x000000ff12127208 */ /* 0x000fe40000000000 */
[----:B------:R-:W0:Y:S04]  /*2150*/  MUFU.RCP64H R17, R19 ;  /* 0x0000001300117308 */ /* 0x000e280000001800 */
        /* <DEDUP_REMOVED lines=12> */
[----:B------:R-:W-:-:S07]  /*2220*/  MOV R16, 0x2240 ;  /* 0x0000224000107802 */ /* 0x000fce0000000f00 */
[----:B------:R-:W-:Y:S05]  /*2230*/  CALL.REL.NOINC `($__internal_2_$__cuda_sm20_div_rn_f64_full) ;  /* 0x0000001c00607944 */ /* 0x000fea0003c00000 */
[----:B------:R-:W-:Y:S02]  /*2240*/  IMAD.MOV.U32 R34, RZ, RZ, R18 ;  /* 0x000000ffff227224 */ /* 0x000fe400078e0012 */
[----:B------:R-:W-:-:S07]  /*2250*/  IMAD.MOV.U32 R35, RZ, RZ, R17 ;  /* 0x000000ffff237224 */ /* 0x000fce00078e0011 */
.L_x_72:
[----:B------:R-:W-:Y:S05]  /*2260*/  BSYNC.RECONVERGENT B2 ;  /* 0x0000000000027941 */ /* 0x000fea0003800200 */
.L_x_71:
[----:B------:R-:W-:Y:S01]  /*2270*/  DSETP.NEU.AND P0, PT, |R30|, +INF , PT ;  /* 0x7ff000001e00742a */ /* 0x000fe20003f0d200 */
[----:B------:R-:W-:-:S13]  /*2280*/  BSSY.RECONVERGENT B4, `(.L_x_73) ;  /* 0x000001e000047945 */ /* 0x000fda0003800200 */
[----:B------:R-:W-:Y:S05]  /*2290*/  @!P0 BRA `(.L_x_74) ;  /* 0x0000000000688947 */ /* 0x000fea0003800000 */
        /* <DEDUP_REMOVED lines=23> */
.L_x_76:
[----:B------:R-:W-:Y:S05]  /*2410*/  BSYNC.RECONVERGENT B5 ;  /* 0x0000000000057941 */ /* 0x000fea0003800200 */
.L_x_75:
[----:B------:R-:W-:Y:S01]  /*2420*/  VIADD R40, R16, 0x1 ;  /* 0x0000000110287836 */ /* 0x000fe20000000000 */
[----:B------:R-:W-:Y:S06]  /*2430*/  BRA `(.L_x_77) ;  /* 0x0000000000087947 */ /* 0x000fec0003800000 */
.L_x_74:
[----:B------:R-:W-:Y:S01]  /*2440*/  DMUL R36, RZ, R32 ;  /* 0x00000020ff247228 */ /* 0x000fe20000000000 */
[----:B------:R-:W-:-:S10]  /*2450*/  IMAD.MOV.U32 R40, RZ, RZ, 0x1 ;  /* 0x00000001ff287424 */ /* 0x000fd400078e00ff */
.L_x_77:
[----:B------:R-:W-:Y:S05]  /*2460*/  BSYNC.RECONVERGENT B4 ;  /* 0x0000000000047941 */ /* 0x000fea0003800200 */
.L_x_73:
[----:B------:R-:W0:Y:S01]  /*2470*/  LDCU.64 UR6, c[0x4][0x8] ;  /* 0x01000100ff0677ac */ /* 0x000e220008000a00 */
[----:B------:R-:W-:-:S05]  /*2480*/  IMAD.SHL.U32 R16, R40, 0x40, RZ ;  /* 0x0000004028107824 */ /* 0x000fca00078e00ff */
[----:B------:R-:W-:-:S04]  /*2490*/  LOP3.LUT R16, R16, 0x40, RZ, 0xc0, !PT ;  /* 0x0000004010107812 */ /* 0x000fc800078ec0ff */
[----:B0-----:R-:W-:-:S05]  /*24a0*/  IADD3 R42, P0, PT, R16, UR6, RZ ;  /* 0x00000006102a7c10 */ /* 0x001fca000ff1e0ff */
        /* <DEDUP_REMOVED lines=25> */
[----:B------:R-:W-:Y:S01]  /*2640*/  FSEL R17, R19, R17, !P0 ;  /* 0x0000001113117208 */ /* 0x000fe20004000000 */
[----:B------:R-:W-:-:S05]  /*2650*/  DSETP.NEU.AND P0, PT, |R30|, +INF , PT ;  /* 0x7ff000001e00742a */ /* 0x000fca0003f0d200 */
[----:B------:R-:W-:-:S09]  /*2660*/  DFMA R14, R34, R16, R14 ;  /* 0x00000010220e722b */ /* 0x000fd2000000000e */
[----:B------:R-:W-:Y:S05]  /*2670*/  @!P0 BRA `(.L_x_79) ;  /* 0x0000000000608947 */ /* 0x000fea0003800000 */
[----:B------:R-:W-:Y:S01]  /*2680*/  UMOV UR6, 0x6dc9c883 ;  /* 0x6dc9c88300067882 */ /* 0x000fe20000000000 */
[----:B------:R-:W-:Y:S01]  /*2690*/  UMOV UR7, 0x3fe45f30 ;  /* 0x3fe45f3000077882 */ /* 0x000fe20000000000 */
[----:B------:R-:W-:Y:S02]  /*26a0*/  DSETP.GE.AND P0, PT, |R30|, 2.14748364800000000000e+09, PT ;  /* 0x41e000001e00742a */ /* 0x000fe40003f06200 */
        /* <DEDUP_REMOVED lines=19> */
[----:B------:R-:W-:Y:S01]  /*27e0*/  IMAD.MOV.U32 R37, RZ, RZ, R19 ;  /* 0x000000ffff257224 */ /* 0x000fe200078e0013 */
[----:B------:R-:W-:Y:S06]  /*27f0*/  BRA `(.L_x_80) ;  /* 0x0000000000087947 */ /* 0x000fec0003800000 */
.L_x_79:
[----:B------:R-:W-:Y:S01]  /*2800*/  DMUL R36, RZ, R32 ;  /* 0x00000020ff247228 */ /* 0x000fe20000000000 */
[----:B------:R-:W-:-:S10]  /*2810*/  MOV R38, RZ ;  /* 0x000000ff00267202 */ /* 0x000fd40000000f00 */
.L_x_80:
[----:B------:R-:W-:Y:S05]  /*2820*/  BSYNC.RECONVERGENT B4 ;  /* 0x0000000000047941 */ /* 0x000fea0003800200 */
.L_x_78:
        /* <DEDUP_REMOVED lines=30> */
.L_x_60:
[----:B------:R-:W-:Y:S05]  /*2a10*/  BSYNC.RECONVERGENT B0 ;  /* 0x0000000000007941 */ /* 0x000fea0003800200 */
.L_x_59:
[----:B------:R-:W-:-:S07]  /*2a20*/  VIADD R2, R2, 0x1 ;  /* 0x0000000102027836 */ /* 0x000fce0000000000 */
.L_x_58:
[----:B------:R-:W-:Y:S05]  /*2a30*/  BSYNC.RECONVERGENT B1 ;  /* 0x0000000000017941 */ /* 0x000fea0003800200 */
.L_x_57:
[----:B------:R-:W-:Y:S01]  /*2a40*/  ISETP.GE.AND P0, PT, R2, R3, PT ;  /* 0x000000030200720c */ /* 0x000fe20003f06270 */
[----:B------:R-:W0:Y:S01]  /*2a50*/  LDCU.64 UR6, c[0x3][0x8] ;  /* 0x00c00100ff0677ac */ /* 0x000e220008000a00 */
[----:B------:R-:W-:Y:S01]  /*2a60*/  BSSY.RECONVERGENT B0, `(.L_x_81) ;  /* 0x0000144000007945 */ /* 0x000fe20003800200 */
[----:B------:R-:W1:Y:S01]  /*2a70*/  LDCU.64 UR8, c[0x3][URZ] ;  /* 0x00c00000ff0877ac */ /* 0x000e620008000a00 */
[----:B------:R-:W2:Y:S09]  /*2a80*/  LDCU.64 UR10, c[0x4][0x8] ;  /* 0x01000100ff0a77ac */ /* 0x000eb20008000a00 */
[----:B------:R-:W-:Y:S05]  /*2a90*/  @P0 BRA `(.L_x_82) ;  /* 0x0000001400000947 */ /* 0x000fea0003800000 */
[----:B------:R-:W3:Y:S02]  /*2aa0*/  LDC.64 R16, c[0x0][0x390] ;  /* 0x0000e400ff107b82 */ /* 0x000ee40000000a00 */
[----:B---3--:R-:W-:-:S04]  /*2ab0*/  IMAD.WIDE.U32 R16, R2, 0x8, R16 ;  /* 0x0000000802107825 */ /* 0x008fc800078e0010 */
[----:B------:R-:W-:Y:S02]  /*2ac0*/  IMAD.IADD R2, R2, 0x1, -R3 ;  /* 0x0000000102027824 */ /* 0x000fe400078e0a03 */
[----:B------:R-:W-:Y:S02]  /*2ad0*/  IMAD.MOV.U32 R30, RZ, RZ, R16 ;  /* 0x000000ffff1e7224 */ /* 0x000fe400078e0010 */
[----:B------:R-:W-:-:S07]  /*2ae0*/  IMAD.MOV.U32 R31, RZ, RZ, R17 ;  /* 0x000000ffff1f7224 */ /* 0x000fce00078e0011 */
.L_x_103:
[C-C-:B------:R-:W-:Y:S01]  /*2af0*/  IMAD.WIDE R18, R3.reuse, 0x10, R30.reuse ;  /* 0x0000001003127825 */ /* 0x140fe200078e021e */
[----:B-----5:R3:W5:Y:S03]  /*2b00*/  LDG.E.64 R24, desc[UR4][R30.64] ;  /* 0x000000041e187981 */ /* 0x020766000c1e1b00 */
[----:B------:R-:W-:Y:S02]  /*2b10*/  IMAD.WIDE R16, R3, 0x8, R30 ;  /* 0x0000000803107825 */ /* 0x000fe400078e021e */
[----:B------:R-:W4:Y:S04]  /*2b20*/  LDG.E.64 R18, desc[UR4][R18.64] ;  /* 0x0000000412127981 */ /* 0x000f28000c1e1b00 */
[----:B------:R-:W2:Y:S01]  /*2b30*/  LDG.E.64 R16, desc[UR4][R16.64] ;  /* 0x0000000410107981 */ /* 0x000ea2000c1e1b00 */
[----:B------:R-:W-:Y:S01]  /*2b40*/  BSSY.RECONVERGENT B1, `(.L_x_83) ;  /* 0x000001f000017945 */ /* 0x000fe20003800200 */
[----:B----4-:R-:W-:-:S02]  /*2b50*/  DADD R38, -R6, R18 ;  /* 0x0000000006267229 */ /* 0x010fc40000000112 */
[----:B--2---:R-:W-:-:S06]  /*2b60*/  DADD R32, -R4, R16 ;  /* 0x0000000004207229 */ /* 0x004fcc0000000110 */
[----:B------:R-:W-:-:S08]  /*2b70*/  DMUL R20, R38, R38 ;  /* 0x0000002626147228 */ /* 0x000fd00000000000 */
[----:B------:R-:W-:-:S08]  /*2b80*/  DFMA R20, R32, R32, R20 ;  /* 0x000000202014722b */ /* 0x000fd00000000014 */
[----:B0-----:R-:W-:-:S06]  /*2b90*/  DADD R26, R20, UR6 ;  /* 0x00000006141a7e29 */ /* 0x001fcc0008000000 */
[----:B------:R-:W0:Y:S04]  /*2ba0*/  MUFU.RSQ64H R43, R27 ;  /* 0x0000001b002b7308 */ /* 0x000e280000001c00 */
[----:B------:R-:W-:Y:S02]  /*2bb0*/  VIADD R42, R27, 0xfcb00000 ;  /* 0xfcb000001b2a7836 */ /* 0x000fe40000000000 */
[----:B------:R-:W-:-:S04]  /*2bc0*/  IMAD.MOV.U32 R16, RZ, RZ, 0x0 ;  /* 0x00000000ff107424 */ /* 0x000fc800078e00ff */
[----:B0-----:R-:W-:Y:S01]  /*2bd0*/  DMUL R18, R42, R42 ;  /* 0x0000002a2a127228 */ /* 0x001fe20000000000 */
        /* <DEDUP_REMOVED lines=11> */
[----:B---3--:R-:W-:Y:S10]  /*2c90*/  @!P0 BRA `(.L_x_84) ;  /* 0x0000000000248947 */ /* 0x008ff40003800000 */
[----:B------:R-:W-:Y:S02]  /*2ca0*/  IMAD.MOV.U32 R20, RZ, RZ, R16 ;  /* 0x000000ffff147224 */ /* 0x000fe400078e0010 */
[----:B------:R-:W-:Y:S01]  /*2cb0*/  IMAD.MOV.U32 R16, RZ, RZ, R18 ;  /* 0x000000ffff107224 */ /* 0x000fe200078e0012 */
[----:B------:R-:W-:Y:S01]  /*2cc0*/  MOV R18, 0x2d10 ;  /* 0x00002d1000127802 */ /* 0x000fe20000000f00 */
[----:B------:R-:W-:Y:S02]  /*2cd0*/  IMAD.MOV.U32 R17, RZ, RZ, R19 ;  /* 0x000000ffff117224 */ /* 0x000fe400078e0013 */
[----:B------:R-:W-:Y:S02]  /*2ce0*/  IMAD.MOV.U32 R34, RZ, RZ, R26 ;  /* 0x000000ffff227224 */ /* 0x000fe400078e001a */
[----:B------:R-:W-:-:S07]  /*2cf0*/  IMAD.MOV.U32 R35, RZ, RZ, R27 ;  /* 0x000000ffff237224 */ /* 0x000fce00078e001b */
[----:B-1---5:R-:W-:Y:S05]  /*2d00*/  CALL.REL.NOINC `($__internal_3_$__cuda_sm20_dsqrt_rn_f64_mediumpath_v1) ;  /* 0x0000001800447944 */ /* 0x022fea0003c00000 */
[----:B------:R-:W-:Y:S02]  /*2d10*/  IMAD.MOV.U32 R36, RZ, RZ, R34 ;  /* 0x000000ffff247224 */ /* 0x000fe400078e0022 */
[----:B------:R-:W-:-:S07]  /*2d20*/  IMAD.MOV.U32 R37, RZ, RZ, R35 ;  /* 0x000000ffff257224 */ /* 0x000fce00078e0023 */
.L_x_84:
[----:B-1----:R-:W-:Y:S05]  /*2d30*/  BSYNC.RECONVERGENT B1 ;  /* 0x0000000000017941 */ /* 0x002fea0003800200 */
.L_x_83:
        /* <DEDUP_REMOVED lines=22> */
.L_x_86:
[----:B------:R-:W-:Y:S05]  /*2ea0*/  BSYNC.RECONVERGENT B1 ;  /* 0x0000000000017941 */ /* 0x000fea0003800200 */
.L_x_85:
        /* <DEDUP_REMOVED lines=14> */
.L_x_88:
[----:B------:R-:W-:Y:S05]  /*2f90*/  BSYNC.RECONVERGENT B1 ;  /* 0x0000000000017941 */ /* 0x000fea0003800200 */
.L_x_87:
        /* <DEDUP_REMOVED lines=65> */
[----:B------:R-:W-:Y:S01]  /*33b0*/  FSEL R33, R17, R23, P0 ;  /* 0x0000001711217208 */ /* 0x000fe20000000000 */
[----:B------:R-:W-:Y:S01]  /*33c0*/  IMAD.MOV.U32 R17, RZ, RZ, R21 ;  /* 0x000000ffff117224 */ /* 0x000fe200078e0015 */
[----:B------:R-:W-:Y:S02]  /*33d0*/  FSEL R32, R16, R22, P0 ;  /* 0x0000001610207208 */ /* 0x000fe40000000000 */
[----:B------:R-:W-:Y:S02]  /*33e0*/  LOP3.LUT R35, R33, 0x80000000, R19, 0xb8, !PT ;  /* 0x8000000021237812 */ /* 0x000fe400078eb813 */
[----:B------:R-:W-:Y:S02]  /*33f0*/  MOV R34, R32 ;  /* 0x0000002000227202 */ /* 0x000fe40000000f00 */
[----:B------:R-:W-:-:S07]  /*3400*/  MOV R16, 0x3420 ;  /* 0x0000342000107802 */ /* 0x000fce0000000f00 */
[----:B-----5:R-:W-:Y:S05]  /*3410*/  CALL.REL.NOINC `($_Z10N_body_GPUidPdS_$__internal_accurate_pow) ;  /* 0x0000001400247944 */ /* 0x020fea0003c00000 */
[----:B------:R-:W-:Y:S05]  /*3420*/  BSYNC.RECONVERGENT B1 ;  /* 0x0000000000017941 */ /* 0x000fea0003800200 */
.L_x_89:
[----:B------:R-:W-:Y:S01]  /*3430*/  DADD R20, R36, 2 ;  /* 0x4000000024147429 */ /* 0x000fe20000000000 */
[----:B------:R-:W-:Y:S01]  /*3440*/  BSSY.RECONVERGENT B1, `(.L_x_90) ;  /* 0x000000f000017945 */ /* 0x000fe20003800200 */
[----:B------:R-:W-:-:S06]  /*3450*/  DSETP.NEU.AND P0, PT, R26, RZ, PT ;  /* 0x000000ff1a00722a */ /* 0x000fcc0003f0d000 */
[----:B------:R-:W-:Y:S02]  /*3460*/  FSEL R18, R18, RZ, P0 ;  /* 0x000000ff12127208 */ /* 0x000fe40000000000 */
[----:B------:R-:W-:Y:S02]  /*3470*/  LOP3.LUT R20, R21, 0x7ff00000, RZ, 0xc0, !PT ;  /* 0x7ff0000015147812 */ /* 0x000fe400078ec0ff */
[----:B------:R-:W-:Y:S02]  /*3480*/  FSEL R19, R17, RZ, P0 ;  /* 0x000000ff11137208 */ /* 0x000fe40000000000 */
[----:B------:R-:W-:-:S13]  /*3490*/  ISETP.NE.AND P1, PT, R20, 0x7ff00000, PT ;  /* 0x7ff000001400780c */ /* 0x000fda0003f25270 */
        /* <DEDUP_REMOVED lines=8> */
.L_x_92:
[----:B------:R-:W-:-:S11]  /*3520*/  DADD R18, R36, 2 ;  /* 0x4000000024127429 */ /* 0x000fd60000000000 */
.L_x_91:
[----:B------:R-:W-:Y:S05]  /*3530*/  BSYNC.RECONVERGENT B1 ;  /* 0x0000000000017941 */ /* 0x000fea0003800200 */
.L_x_90:
[----:B------:R-:W-:Y:S01]  /*3540*/  DSETP.NEU.AND P0, PT, R36, 1, PT ;  /* 0x3ff000002400742a */ /* 0x000fe20003f0d000 */
[----:B------:R-:W-:Y:S01]  /*3550*/  IMAD.MOV.U32 R16, RZ, RZ, 0x1 ;  /* 0x00000001ff107424 */ /* 0x000fe200078e00ff */
[----:B------:R-:W-:Y:S01]  /*3560*/  DMUL R24, R24, UR8 ;  /* 0x0000000818187c28 */ /* 0x000fe20008000000 */
[----:B------:R-:W-:Y:S03]  /*3570*/  BSSY.RECONVERGENT B1, `(.L_x_93) ;  /* 0x0000016000017945 */ /* 0x000fe60003800200 */
[----:B------:R-:W-:Y:S02]  /*3580*/  FSEL R19, R19, 1.875, P0 ;  /* 0x3ff0000013137808 */ /* 0x000fe40000000000 */
[----:B------:R-:W-:Y:S02]  /*3590*/  FSEL R18, R18, RZ, P0 ;  /* 0x000000ff12127208 */ /* 0x000fe40000000000 */
[----:B------:R-:W0:Y:S02]  /*35a0*/  MUFU.RCP64H R17, R19 ;  /* 0x0000001300117308 */ /* 0x000e240000001800 */
[----:B------:R-:W-:-:S02]  /*35b0*/  FSETP.GEU.AND P1, PT, |R25|, 6.5827683646048100446e-37, PT ;  /* 0x036000001900780b */ /* 0x000fc40003f2e200 */
        /* <DEDUP_REMOVED lines=17> */
.L_x_94:
[----:B------:R-:W-:Y:S05]  /*36d0*/  BSYNC.RECONVERGENT B1 ;  /* 0x0000000000017941 */ /* 0x000fea0003800200 */
.L_x_93:
        /* <DEDUP_REMOVED lines=26> */
.L_x_98:
[----:B------:R-:W-:Y:S05]  /*3880*/  BSYNC.RECONVERGENT B4 ;  /* 0x0000000000047941 */ /* 0x000fea0003800200 */
.L_x_97:
[----:B------:R-:W-:Y:S01]  /*3890*/  VIADD R42, R16, 0x1 ;  /* 0x00000001102a7836 */ /* 0x000fe20000000000 */
[----:B------:R-:W-:Y:S06]  /*38a0*/  BRA `(.L_x_99) ;  /* 0x0000000000087947 */ /* 0x000fec0003800000 */
.L_x_96:
[----:B------:R-:W-:Y:S01]  /*38b0*/  DMUL R38, RZ, R34 ;  /* 0x00000022ff267228 */ /* 0x000fe20000000000 */
[----:B------:R-:W-:-:S10]  /*38c0*/  IMAD.MOV.U32 R42, RZ, RZ, 0x1 ;  /* 0x00000001ff2a7424 */ /* 0x000fd400078e00ff */
.L_x_99:
[----:B------:R-:W-:Y:S05]  /*38d0*/  BSYNC.RECONVERGENT B1 ;  /* 0x0000000000017941 */ /* 0x000fea0003800200 */
.L_x_95:
        /* <DEDUP_REMOVED lines=55> */
.L_x_101:
[----:B------:R-:W-:Y:S01]  /*3c50*/  DMUL R38, RZ, R34 ;  /* 0x00000022ff267228 */ /* 0x000fe20000000000 */
[----:B------:R-:W-:-:S10]  /*3c60*/  IMAD.MOV.U32 R40, RZ, RZ, RZ ;  /* 0x000000ffff287224 */ /* 0x000fd400078e00ff */
.L_x_102:
[----:B------:R-:W-:Y:S05]  /*3c70*/  BSYNC.RECONVERGENT B1 ;  /* 0x0000000000017941 */ /* 0x000fea0003800200 */
.L_x_100:
        /* <DEDUP_REMOVED lines=34> */
.L_x_82:
[----:B012---:R-:W-:Y:S05]  /*3ea0*/  BSYNC.RECONVERGENT B0 ;  /* 0x0000000000007941 */ /* 0x007fea0003800200 */
.L_x_81:
[----:B------:R-:W0:Y:S01]  /*3eb0*/  LDC.64 R16, c[0x0][0x398] ;  /* 0x0000e600ff107b82 */ /* 0x000e220000000a00 */
[----:B------:R-:W1:Y:S02]  /*3ec0*/  LDCU.64 UR12, c[0x0][0x388] ;  /* 0x00007100ff0c77ac */ /* 0x000e640008000a00 */
[----:B-1---5:R-:W-:Y:S02]  /*3ed0*/  DFMA R8, R14, UR12, R8 ;  /* 0x0000000c0e087c2b */ /* 0x022fe40008000008 */
[----:B------:R-:W-:Y:S01]  /*3ee0*/  DFMA R10, R12, UR12, R10 ;  /* 0x0000000c0c0a7c2b */ /* 0x000fe2000800000a */
[----:B0-----:R-:W-:-:S05]  /*3ef0*/  IMAD.WIDE R16, R0, 0x8, R16 ;  /* 0x0000000800107825 */ /* 0x001fca00078e0210 */
[----:B------:R-:W-:Y:S02]  /*3f00*/  DFMA R4, R8, UR12, R4 ;  /* 0x0000000c08047c2b */ /* 0x000fe40008000004 */
[----:B------:R-:W-:Y:S01]  /*3f10*/  DFMA R6, R10, UR12, R6 ;  /* 0x0000000c0a067c2b */ /* 0x000fe20008000006 */
[C---:B------:R-:W-:Y:S01]  /*3f20*/  IMAD.WIDE R18, R3.reuse, 0x8, R16 ;  /* 0x0000000803127825 */ /* 0x040fe200078e0210 */
[----:B------:R-:W-:Y:S04]  /*3f30*/  STG.E.64 desc[UR4][R16.64], R28 ;  /* 0x0000001c10007986 */ /* 0x000fe8000c101b04 */
[----:B------:R-:W-:Y:S01]  /*3f40*/  STG.E.64 desc[UR4][R18.64], R4 ;  /* 0x0000000412007986 */ /* 0x000fe2000c101b04 */
[----:B------:R-:W-:-:S05]  /*3f50*/  IMAD.WIDE R12, R3, 0x8, R18 ;  /* 0x00000008030c7825 */ /* 0x000fca00078e0212 */
[----:B------:R-:W-:Y:S01]  /*3f60*/  STG.E.64 desc[UR4][R12.64], R6 ;  /* 0x000000060c007986 */ /* 0x000fe2000c101b04 */
[----:B------:R-:W-:-:S05]  /*3f70*/  IMAD.WIDE R14, R3, 0x8, R12 ;  /* 0x00000008030e7825 */ /* 0x000fca00078e020c */
[----:B------:R-:W-:Y:S01]  /*3f80*/  STG.E.64 desc[UR4][R14.64], R8 ;  /* 0x000000080e007986 */ /* 0x000fe2000c101b04 */
[----:B------:R-:W-:-:S05]  /*3f90*/  IMAD.WIDE R2, R3, 0x8, R14 ;  /* 0x0000000803027825 */ /* 0x000fca00078e020e */
[----:B------:R-:W-:Y:S01]  /*3fa0*/  STG.E.64 desc[UR4][R2.64], R10 ;  /* 0x0000000a02007986 */ /* 0x000fe2000c101b04 */
[----:B------:R-:W-:Y:S05]  /*3fb0*/  EXIT ;  /* 0x000000000000794d */ /* 0x000fea0003800000 */
        .weak           $__internal_2_$__cuda_sm20_div_rn_f64_full
        .type           $__internal_2_$__cuda_sm20_div_rn_f64_full,@function
        .size           $__internal_2_$__cuda_sm20_div_rn_f64_full,($__internal_3_$__cuda_sm20_dsqrt_rn_f64_mediumpath_v1 - $__internal_2_$__cuda_sm20_div_rn_f64_full)
$__internal_2_$__cuda_sm20_div_rn_f64_full:
[C---:B------:R-:W-:Y:S01]  /*3fc0*/  FSETP.GEU.AND P0, PT, |R19|.reuse, 1.469367938527859385e-39, PT ;  /* 0x001000001300780b */ /* 0x040fe20003f0e200 */
[--C-:B------:R-:W-:Y:S01]  /*3fd0*/  IMAD.MOV.U32 R40, RZ, RZ, R18.reuse ;  /* 0x000000ffff287224 */ /* 0x100fe200078e0012 */
[----:B------:R-:W-:Y:S01]  /*3fe0*/  LOP3.LUT R21, R19, 0x800fffff, RZ, 0xc0, !PT ;  /* 0x800fffff13157812 */ /* 0x000fe200078ec0ff */
[----:B------:R-:W-:Y:S01]  /*3ff0*/  IMAD.MOV.U32 R41, RZ, RZ, R19 ;  /* 0x000000ffff297224 */ /* 0x000fe200078e0013 */
[----:B------:R-:W-:Y:S01]  /*4000*/  MOV R45, R17 ;  /* 0x00000011002d7202 */ /* 0x000fe20000000f00 */
[----:B------:R-:W-:Y:S01]  /*4010*/  IMAD.MOV.U32 R42, RZ, RZ, R18 ;  /* 0x000000ffff2a7224 */ /* 0x000fe200078e0012 */
[----:B------:R-:W-:Y:S01]  /*4020*/  LOP3.LUT R43, R21, 0x3ff00000, RZ, 0xfc, !PT ;  /* 0x3ff00000152b7812 */ /* 0x000fe200078efcff */
[----:B------:R-:W-:Y:S01]  /*4030*/  IMAD.MOV.U32 R50, RZ, RZ, 0x1 ;  /* 0x00000001ff327424 */ /* 0x000fe200078e00ff */
[C---:B------:R-:W-:Y:S01]  /*4040*/  FSETP.GEU.AND P2, PT, |R45|.reuse, 1.469367938527859385e-39, PT ;  /* 0x001000002d00780b */ /* 0x040fe20003f4e200 */
[----:B------:R-:W-:Y:S01]  /*4050*/  IMAD.MOV.U32 R44, RZ, RZ, R20 ;  /* 0x000000ffff2c7224 */ /* 0x000fe200078e0014 */
[----:B------:R-:W-:Y:S01]  /*4060*/  LOP3.LUT R17, R45, 0x7ff00000, RZ, 0xc0, !PT ;  /* 0x7ff000002d117812 */ /* 0x000fe200078ec0ff */
[----:B------:R-:W-:Y:S01]  /*4070*/  BSSY.RECONVERGENT B3, `(.L_x_104) ;  /* 0x0000055000037945 */ /* 0x000fe20003800200 */
[----:B------:R-:W-:Y:S01]  /*4080*/  LOP3.LUT R20, R19, 0x7ff00000, RZ, 0xc0, !PT ;  /* 0x7ff0000013147812 */ /* 0x000fe200078ec0ff */
[----:B------:R-:W-:Y:S01]  /*4090*/  @!P0 DMUL R42, R40, 8.98846567431157953865e+307 ;  /* 0x7fe00000282a8828 */ /* 0x000fe20000000000 */
[----:B------:R-:W-:-:S02]  /*40a0*/  IMAD.MOV.U32 R46, RZ, RZ, R44 ;  /* 0x000000ffff2e7224 */ /* 0x000fc400078e002c */
[----:B------:R-:W-:-:S03]  /*40b0*/  ISETP.GE.U32.AND P1, PT, R17, R20, PT ;  /* 0x000000141100720c */ /* 0x000fc60003f26070 */
[----:B------:R-:W0:Y:S02]  /*40c0*/  MUFU.RCP64H R51, R43 ;  /* 0x0000002b00337308 */ /* 0x000e240000001800 */
[----:B------:R-:W-:Y:S01]  /*40d0*/  @!P2 LOP3.LUT R18, R41, 0x7ff00000, RZ, 0xc0, !PT ;  /* 0x7ff000002912a812 */ /* 0x000fe200078ec0ff */
[----:B------:R-:W-:Y:S01]  /*40e0*/  @!P2 IMAD.MOV.U32 R48, RZ, RZ, RZ ;  /* 0x000000ffff30a224 */ /* 0x000fe200078e00ff */
[----:B------:R-:W-:Y:S02]  /*40f0*/  @!P0 LOP3.LUT R20, R43, 0x7ff00000, RZ, 0xc0, !PT ;  /* 0x7ff000002b148812 */ /* 0x000fe400078ec0ff */
[----:B------:R-:W-:Y:S01]  /*4100*/  @!P2 ISETP.GE.U32.AND P3, PT, R17, R18, PT ;  /* 0x000000121100a20c */ /* 0x000fe20003f66070 */
[----:B------:R-:W-:-:S05]  /*4110*/  IMAD.MOV.U32 R18, RZ, RZ, 0x1ca00000 ;  /* 0x1ca00000ff127424 */ /* 0x000fca00078e00ff */
[C---:B------:R-:W-:Y:S02]  /*4120*/  @!P2 SEL R21, R18.reuse, 0x63400000, !P3 ;  /* 0x634000001215a807 */ /* 0x040fe40005800000 */
[----:B------:R-:W-:Y:S02]  /*4130*/  SEL R19, R18, 0x63400000, !P1 ;  /* 0x6340000012137807 */ /* 0x000fe40004800000 */
[--C-:B------:R-:W-:Y:S01]  /*4140*/  @!P2 LOP3.LUT R21, R21, 0x80000000, R45.reuse, 0xf8, !PT ;  /* 0x800000001515a812 */ /* 0x100fe200078ef82d */
[----:B0-----:R-:W-:Y:S01]  /*4150*/  DFMA R22, R50, -R42, 1 ;  /* 0x3ff000003216742b */ /* 0x001fe2000000082a */
[----:B------:R-:W-:Y:S01]  /*4160*/  LOP3.LUT R47, R19, 0x800fffff, R45, 0xf8, !PT ;  /* 0x800fffff132f7812 */ /* 0x000fe200078ef82d */
[----:B------:R-:W-:Y:S01]  /*4170*/  IMAD.MOV.U32 R19, RZ, RZ, R17 ;  /* 0x000000ffff137224 */ /* 0x000fe200078e0011 */
[----:B------:R-:W-:-:S05]  /*4180*/  @!P2 LOP3.LUT R49, R21, 0x100000, RZ, 0xfc, !PT ;  /* 0x001000001531a812 */ /* 0x000fca00078efcff */
[----:B------:R-:W-:Y:S02]  /*4190*/  DFMA R22, R22, R22, R22 ;  /* 0x000000161616722b */ /* 0x000fe40000000016 */
[----:B------:R-:W-:-:S06]  /*41a0*/  @!P2 DFMA R46, R46, 2, -R48 ;  /* 0x400000002e2ea82b */ /* 0x000fcc0000000830 */
[----:B------:R-:W-:-:S04]  /*41b0*/  DFMA R50, R50, R22, R50 ;  /* 0x000000163232722b */ /* 0x000fc80000000032 */
[----:B------:R-:W-:-:S04]  /*41c0*/  @!P2 LOP3.LUT R19, R47, 0x7ff00000, RZ, 0xc0, !PT ;  /* 0x7ff000002f13a812 */ /* 0x000fc800078ec0ff */
[----:B------:R-:W-:Y:S01]  /*41d0*/  DFMA R22, R50, -R42, 1 ;  /* 0x3ff000003216742b */ /* 0x000fe2000000082a */
[----:B------:R-:W-:-:S05]  /*41e0*/  VIADD R21, R19, 0xffffffff ;  /* 0xffffffff13157836 */ /* 0x000fca0000000000 */
[----:B------:R-:W-:Y:S02]  /*41f0*/  ISETP.GT.U32.AND P0, PT, R21, 0x7feffffe, PT ;  /* 0x7feffffe1500780c */ /* 0x000fe40003f04070 */
[----:B------:R-:W-:Y:S01]  /*4200*/  DFMA R50, R50, R22, R50 ;  /* 0x000000163232722b */ /* 0x000fe20000000032 */
[----:B------:R-:W-:-:S05]  /*4210*/  VIADD R22, R20, 0xffffffff ;  /* 0xffffffff14167836 */ /* 0x000fca0000000000 */
[----:B------:R-:W-:Y:S02]  /*4220*/  ISETP.GT.U32.OR P0, PT, R22, 0x7feffffe, P0 ;  /* 0x7feffffe1600780c */ /* 0x000fe40000704470 */
[----:B------:R-:W-:-:S08]  /*4230*/  DMUL R48, R50, R46 ;  /* 0x0000002e32307228 */ /* 0x000fd00000000000 */
[----:B------:R-:W-:-:S08]  /*4240*/  DFMA R52, R48, -R42, R46 ;  /* 0x8000002a3034722b */ /* 0x000fd0000000002e */
[----:B------:R-:W-:Y:S01]  /*4250*/  DFMA R22, R50, R52, R48 ;  /* 0x000000343216722b */ /* 0x000fe20000000030 */
[----:B------:R-:W-:Y:S10]  /*4260*/  @P0 BRA `(.L_x_105) ;  /* 0x0000000000740947 */ /* 0x000ff40003800000 */
[----:B------:R-:W-:-:S04]  /*4270*/  LOP3.LUT R20, R41, 0x7ff00000, RZ, 0xc0, !PT ;  /* 0x7ff0000029147812 */ /* 0x000fc800078ec0ff */
[CC--:B------:R-:W-:Y:S02]  /*4280*/  VIADDMNMX R19, R17.reuse, -R20.reuse, 0xb9600000, !PT ;  /* 0xb960000011137446 */ /* 0x0c0fe40007800914 */
[----:B------:R-:W-:Y:S01]  /*4290*/  ISETP.GE.U32.AND P0, PT, R17, R20, PT ;  /* 0x000000141100720c */ /* 0x000fe20003f06070 */
[----:B------:R-:W-:Y:S01]  /*42a0*/  IMAD.MOV.U32 R20, RZ, RZ, RZ ;  /* 0x000000ffff147224 */ /* 0x000fe200078e00ff */
[----:B------:R-:W-:Y:S02]  /*42b0*/  VIMNMX R19, PT, PT, R19, 0x46a00000, PT ;  /* 0x46a0000013137848 */ /* 0x000fe40003fe0100 */
[----:B------:R-:W-:-:S05]  /*42c0*/  SEL R18, R18, 0x63400000, !P0 ;  /* 0x6340000012127807 */ /* 0x000fca0004000000 */
[----:B------:R-:W-:-:S04]  /*42d0*/  IMAD.IADD R18, R19, 0x1, -R18 ;  /* 0x0000000113127824 */ /* 0x000fc800078e0a12 */
        /* <DEDUP_REMOVED lines=11> */
[----:B------:R-:W-:Y:S01]  /*4390*/  IADD3 R18, PT, PT, -R18, -0x43300000, RZ ;  /* 0xbcd0000012127810 */ /* 0x000fe20007ffe1ff */
[----:B------:R-:W-:-:S06]  /*43a0*/  IMAD.MOV.U32 R20, RZ, RZ, RZ ;  /* 0x000000ffff147224 */ /* 0x000fcc00078e00ff */
[----:B------:R-:W-:Y:S02]  /*43b0*/  DFMA R20, R48, -R20, R22 ;  /* 0x800000143014722b */ /* 0x000fe40000000016 */
[----:B------:R-:W-:-:S08]  /*43c0*/  DMUL.RP R22, R22, R40 ;  /* 0x0000002816167228 */ /* 0x000fd00000008000 */
[----:B------:R-:W-:Y:S02]  /*43d0*/  FSETP.NEU.AND P0, PT, |R21|, R18, PT ;  /* 0x000000121500720b */ /* 0x000fe40003f0d200 */
[----:B------:R-:W-:Y:S02]  /*43e0*/  LOP3.LUT R17, R23, R17, RZ, 0x3c, !PT ;  /* 0x0000001117117212 */ /* 0x000fe400078e3cff */
[----:B------:R-:W-:Y:S02]  /*43f0*/  FSEL R18, R22, R48, !P0 ;  /* 0x0000003016127208 */ /* 0x000fe40004000000 */
[----:B------:R-:W-:-:S03]  /*4400*/  FSEL R19, R17, R49, !P0 ;  /* 0x0000003111137208 */ /* 0x000fc60004000000 */
[----:B------:R-:W-:Y:S02]  /*4410*/  IMAD.MOV.U32 R48, RZ, RZ, R18 ;  /* 0x000000ffff307224 */ /* 0x000fe400078e0012 */
[----:B------:R-:W-:Y:S01]  /*4420*/  IMAD.MOV.U32 R49, RZ, RZ, R19 ;  /* 0x000000ffff317224 */ /* 0x000fe200078e0013 */
[----:B------:R-:W-:Y:S06]  /*4430*/  BRA `(.L_x_106) ;  /* 0x0000000000607947 */ /* 0x000fec0003800000 */
.L_x_105:
        /* <DEDUP_REMOVED lines=13> */
[----:B------:R-:W-:Y:S02]  /*4510*/  @!P0 IMAD.MOV.U32 R49, RZ, RZ, R17 ;  /* 0x000000ffff318224 */ /* 0x000fe400078e0011 */
[----:B------:R-:W-:Y:S02]  /*4520*/  @P0 IMAD.MOV.U32 R48, RZ, RZ, RZ ;  /* 0x000000ffff300224 */ /* 0x000fe400078e00ff */
[----:B------:R-:W-:Y:S01]  /*4530*/  @P0 IMAD.MOV.U32 R49, RZ, RZ, R18 ;  /* 0x000000ffff310224 */ /* 0x000fe200078e0012 */
[----:B------:R-:W-:Y:S06]  /*4540*/  BRA `(.L_x_106) ;  /* 0x00000000001c7947 */ /* 0x000fec0003800000 */
.L_x_108:
[----:B------:R-:W-:Y:S01]  /*4550*/  LOP3.LUT R17, R41, 0x80000, RZ, 0xfc, !PT ;  /* 0x0008000029117812 */ /* 0x000fe200078efcff */
[----:B------:R-:W-:-:S04]  /*4560*/  IMAD.MOV.U32 R48, RZ, RZ, R40 ;  /* 0x000000ffff307224 */ /* 0x000fc800078e0028 */
[----:B------:R-:W-:Y:S01]  /*4570*/  IMAD.MOV.U32 R49, RZ, RZ, R17 ;  /* 0x000000ffff317224 */ /* 0x000fe200078e0011 */
[----:B------:R-:W-:Y:S06]  /*4580*/  BRA `(.L_x_106) ;  /* 0x00000000000c7947 */ /* 0x000fec0003800000 */
.L_x_107:
[----:B------:R-:W-:Y:S01]  /*4590*/  LOP3.LUT R17, R45, 0x80000, RZ, 0xfc, !PT ;  /* 0x000800002d117812 */ /* 0x000fe200078efcff */
[----:B------:R-:W-:-:S04]  /*45a0*/  IMAD.MOV.U32 R48, RZ, RZ, R44 ;  /* 0x000000ffff307224 */ /* 0x000fc800078e002c */
[----:B------:R-:W-:-:S07]  /*45b0*/  IMAD.MOV.U32 R49, RZ, RZ, R17 ;  /* 0x000000ffff317224 */ /* 0x000fce00078e0011 */
.L_x_106:
[----:B------:R-:W-:Y:S05]  /*45c0*/  BSYNC.RECONVERGENT B3 ;  /* 0x0000000000037941 */ /* 0x000fea0003800200 */
.L_x_104:
[----:B------:R-:W-:Y:S02]  /*45d0*/  IMAD.MOV.U32 R20, RZ, RZ, R16 ;  /* 0x000000ffff147224 */ /* 0x000fe400078e0010 */
[----:B------:R-:W-:Y:S02]  /*45e0*/  IMAD.MOV.U32 R21, RZ, RZ, 0x0 ;  /* 0x00000000ff157424 */ /* 0x000fe400078e00ff */
[----:B------:R-:W-:Y:S02]  /*45f0*/  IMAD.MOV.U32 R18, RZ, RZ, R48 ;  /* 0x000000ffff127224 */ /* 0x000fe400078e0030 */
[----:B------:R-:W-:Y:S01]  /*4600*/  IMAD.MOV.U32 R17, RZ, RZ, R49 ;  /* 0x000000ffff117224 */ /* 0x000fe200078e0031 */
[----:B------:R-:W-:Y:S06]  /*4610*/  RET.REL.NODEC R20 `(_Z10N_body_GPUidPdS_) ;  /* 0xffffffb814787950 */ /* 0x000fec0003c3ffff */
        .weak           $__internal_3_$__cuda_sm20_dsqrt_rn_f64_mediumpath_v1
        .type           $__internal_3_$__cuda_sm20_dsqrt_rn_f64_mediumpath_v1,@function
        .size           $__internal_3_$__cuda_sm20_dsqrt_rn_f64_mediumpath_v1,($_Z10N_body_GPUidPdS_$__internal_accurate_pow - $__internal_3_$__cuda_sm20_dsqrt_rn_f64_mediumpath_v1)
$__internal_3_$__cuda_sm20_dsqrt_rn_f64_mediumpath_v1:
[----:B------:R-:W-:Y:S01]  /*4620*/  ISETP.GE.U32.AND P0, PT, R42, -0x3400000, PT ;  /* 0xfcc000002a00780c */ /* 0x000fe20003f06070 */
[----:B------:R-:W-:-:S12]  /*4630*/  BSSY.RECONVERGENT B3, `(.L_x_109) ;  /* 0x0000023000037945 */ /* 0x000fd80003800200 */
        /* <DEDUP_REMOVED lines=9> */
.L_x_110:
        /* <DEDUP_REMOVED lines=9> */
[----:B------:R-:W-:Y:S01]  /*4760*/  MOV R22, RZ ;  /* 0x000000ff00167202 */ /* 0x000fe20000000f00 */
[----:B------:R-:W-:Y:S02]  /*4770*/  IMAD.MOV.U32 R16, RZ, RZ, 0x0 ;  /* 0x00000000ff107424 */ /* 0x000fe400078e00ff */
[----:B------:R-:W-:Y:S02]  /*4780*/  IMAD.MOV.U32 R17, RZ, RZ, 0x3fd80000 ;  /* 0x3fd80000ff117424 */ /* 0x000fe400078e00ff */
        /* <DEDUP_REMOVED lines=12> */
.L_x_112:
[----:B------:R-:W-:-:S11]  /*4850*/  DADD R16, R34, R34 ;  /* 0x0000000022107229 */ /* 0x000fd60000000022 */
.L_x_111:
[----:B------:R-:W-:Y:S05]  /*4860*/  BSYNC.RECONVERGENT B3 ;  /* 0x0000000000037941 */ /* 0x000fea0003800200 */
.L_x_109:
[----:B------:R-:W-:Y:S02]  /*4870*/  IMAD.MOV.U32 R19, RZ, RZ, 0x0 ;  /* 0x00000000ff137424 */ /* 0x000fe400078e00ff */
[----:B------:R-:W-:Y:S02]  /*4880*/  IMAD.MOV.U32 R34, RZ, RZ, R16 ;  /* 0x000000ffff227224 */ /* 0x000fe400078e0010 */
[----:B------:R-:W-:Y:S01]  /*4890*/  IMAD.MOV.U32 R35, RZ, RZ, R17 ;  /* 0x000000ffff237224 */ /* 0x000fe200078e0011 */
[----:B------:R-:W-:Y:S06]  /*48a0*/  RET.REL.NODEC R18 `(_Z10N_body_GPUidPdS_) ;  /* 0xffffffb412d47950 */ /* 0x000fec0003c3ffff */
        .type           $_Z10N_body_GPUidPdS_$__internal_accurate_pow,@function
        .size           $_Z10N_body_GPUidPdS_$__internal_accurate_pow,($_Z10N_body_GPUidPdS_$__internal_trig_reduction_slowpathd - $_Z10N_body_GPUidPdS_$__internal_accurate_pow)
$_Z10N_body_GPUidPdS_$__internal_accurate_pow:
[----:B------:R-:W-:Y:S01]  /*48b0*/  ISETP.GT.U32.AND P0, PT, R17, 0xfffff, PT ;  /* 0x000fffff1100780c */ /* 0x000fe20003f04070 */
[----:B------:R-:W-:Y:S01]  /*48c0*/  IMAD.MOV.U32 R19, RZ, RZ, R17 ;  /* 0x000000ffff137224 */ /* 0x000fe200078e0011 */
[----:B------:R-:W-:Y:S01]  /*48d0*/  UMOV UR12, 0x7d2cafe2 ;  /* 0x7d2cafe2000c7882 */ /* 0x000fe20000000000 */
[----:B------:R-:W-:Y:S01]  /*48e0*/  UMOV UR13, 0x3eb0f5ff ;  /* 0x3eb0f5ff000d7882 */ /* 0x000fe20000000000 */
[----:B------:R-:W-:Y:S01]  /*48f0*/  UMOV UR14, 0x3b39803f ;  /* 0x3b39803f000e7882 */ /* 0x000fe20000000000 */
[----:B------:R-:W-:-:S08]  /*4900*/  UMOV UR15, 0x3c7abc9e ;  /* 0x3c7abc9e000f7882 */ /* 0x000fd00000000000 */
[----:B------:R-:W-:-:S10]  /*4910*/  @!P0 DMUL R20, R18, 1.80143985094819840000e+16 ;  /* 0x4350000012148828 */ /* 0x000fd40000000000 */
[----:B------:R-:W-:Y:S02]  /*4920*/  @!P0 IMAD.MOV.U32 R19, RZ, RZ, R21 ;  /* 0x000000ffff138224 */ /* 0x000fe400078e0015 */
[----:B------:R-:W-:-:S03]  /*4930*/  @!P0 IMAD.MOV.U32 R18, RZ, RZ, R20 ;  /* 0x000000ffff128224 */ /* 0x000fc600078e0014 */
[----:B------:R-:W-:Y:S01]  /*4940*/  LOP3.LUT R19, R19, 0x800fffff, RZ, 0xc0, !PT ;  /* 0x800fffff13137812 */ /* 0x000fe200078ec0ff */
[----:B------:R-:W-:-:S03]  /*4950*/  IMAD.MOV.U32 R44, RZ, RZ, R18 ;  /* 0x000000ffff2c7224 */ /* 0x000fc600078e0012 */
[----:B------:R-:W-:-:S04]  /*4960*/  LOP3.LUT R19, R19, 0x3ff00000, RZ, 0xfc, !PT ;  /* 0x3ff0000013137812 */ /* 0x000fc800078efcff */
[----:B------:R-:W-:Y:S01]  /*4970*/  ISETP.GE.U32.AND P1, PT, R19, 0x3ff6a09f, PT ;  /* 0x3ff6a09f1300780c */ /* 0x000fe20003f26070 */
[----:B------:R-:W-:-:S12]  /*4980*/  IMAD.MOV.U32 R45, RZ, RZ, R19 ;  /* 0x000000ffff2d7224 */ /* 0x000fd800078e0013 */
[----:B------:R-:W-:-:S04]  /*4990*/  @P1 VIADD R18, R45, 0xfff00000 ;  /* 0xfff000002d121836 */ /* 0x000fc80000000000 */
[----:B------:R-:W-:Y:S02]  /*49a0*/  @P1 IMAD.MOV.U32 R45, RZ, RZ, R18 ;  /* 0x000000ffff2d1224 */ /* 0x000fe400078e0012 */
[----:B------:R-:W-:-:S04]  /*49b0*/  IMAD.MOV.U32 R18, RZ, RZ, RZ ;  /* 0x000000ffff127224 */ /* 0x000fc800078e00ff */
[C---:B------:R-:W-:Y:S02]  /*49c0*/  DADD R22, R44.reuse, 1 ;  /* 0x3ff000002c167429 */ /* 0x040fe40000000000 */
[----:B------:R-:W-:-:S04]  /*49d0*/  DADD R44, R44, -1 ;  /* 0xbff000002c2c7429 */ /* 0x000fc80000000000 */
[----:B------:R-:W0:Y:S02]  /*49e0*/  MUFU.RCP64H R19, R23 ;  /* 0x0000001700137308 */ /* 0x000e240000001800 */
[----:B0-----:R-:W-:-:S08]  /*49f0*/  DFMA R42, -R22, R18, 1 ;  /* 0x3ff00000162a742b */ /* 0x001fd00000000112 */
[----:B------:R-:W-:-:S08]  /*4a00*/  DFMA R42, R42, R42, R42 ;  /* 0x0000002a2a2a722b */ /* 0x000fd0000000002a */
[----:B------:R-:W-:Y:S01]  /*4a10*/  DFMA R42, R18, R42, R18 ;  /* 0x0000002a122a722b */ /* 0x000fe20000000012 */
[----:B------:R-:W-:Y:S02]  /*4a20*/  IMAD.MOV.U32 R18, RZ, RZ, 0x41ad3b5a ;  /* 0x41ad3b5aff127424 */ /* 0x000fe400078e00ff */
[----:B------:R-:W-:-:S05]  /*4a30*/  IMAD.MOV.U32 R19, RZ, RZ, 0x3ed0f5d2 ;  /* 0x3ed0f5d2ff137424 */ /* 0x000fca00078e00ff */
[----:B------:R-:W-:-:S08]  /*4a40*/  DMUL R48, R44, R42 ;  /* 0x0000002a2c307228 */ /* 0x000fd00000000000 */
[----:B------:R-:W-:-:S08]  /*4a50*/  DFMA R48, R44, R42, R48 ;  /* 0x0000002a2c30722b */ /* 0x000fd00000000030 */
[----:B------:R-:W-:Y:S02]  /*4a60*/  DMUL R40, R48, R48 ;  /* 0x0000003030287228 */ /* 0x000fe40000000000 */
[----:B------:R-:W-:-:S06]  /*4a70*/  DADD R22, R44, -R48 ;  /* 0x000000002c167229 */ /* 0x000fcc0000000830 */
[----:B------:R-:W-:Y:S01]  /*4a80*/  DFMA R18, R40, UR12, R18 ;  /* 0x0000000c28127c2b */ /* 0x000fe20008000012 */
[----:B------:R-:W-:Y:S01]  /*4a90*/  UMOV UR12, 0x75488a3f ;  /* 0x75488a3f000c7882 */ /* 0x000fe20000000000 */
[----:B------:R-:W-:Y:S01]  /*4aa0*/  UMOV UR13, 0x3ef3b20a ;  /* 0x3ef3b20a000d7882 */ /* 0x000fe20000000000 */
[----:B------:R-:W-:-:S05]  /*4ab0*/  DADD R22, R22, R22 ;  /* 0x0000000016167229 */ /* 0x000fca0000000016 */
[----:B------:R-:W-:Y:S01]  /*4ac0*/  DFMA R18, R40, R18, UR12 ;  /* 0x0000000c28127e2b */ /* 0x000fe20008000012 */
[----:B------:R-:W-:Y:S01]  /*4ad0*/  UMOV UR12, 0xe4faecd5 ;  /* 0xe4faecd5000c7882 */ /* 0x000fe20000000000 */
[----:B------:R-:W-:Y:S01]  /*4ae0*/  UMOV UR13, 0x3f1745cd ;  /* 0x3f1745cd000d7882 */ /* 0x000fe20000000000 */
[----:B------:R-:W-:-:S05]  /*4af0*/  DFMA R22, R44, -R48, R22 ;  /* 0x800000302c16722b */ /* 0x000fca0000000016 */
[----:B------:R-:W-:Y:S01]  /*4b00*/  DFMA R18, R40, R18, UR12 ;  /* 0x0000000c28127e2b */ /* 0x000fe20008000012 */
[----:B------:R-:W-:Y:S01]  /*4b10*/  UMOV UR12, 0x258a578b ;  /* 0x258a578b000c7882 */ /* 0x000fe20000000000 */
[----:B------:R-:W-:Y:S01]  /*4b20*/  UMOV UR13, 0x3f3c71c7 ;  /* 0x3f3c71c7000d7882 */ /* 0x000fe20000000000 */
[----:B------:R-:W-:Y:S02]  /*4b30*/  DMUL R22, R42, R22 ;  /* 0x000000162a167228 */ /* 0x000fe40000000000 */
[----:B------:R-:W-:-:S03]  /*4b40*/  DMUL R42, R48, R48 ;  /* 0x00000030302a7228 */ /* 0x000fc60000000000 */
[----:B------:R-:W-:Y:S01]  /*4b50*/  DFMA R18, R40, R18, UR12 ;  /* 0x0000000c28127e2b */ /* 0x000fe20008000012 */
[----:B------:R-:W-:Y:S01]  /*4b60*/  UMOV UR12, 0x9242b910 ;  /* 0x9242b910000c7882 */ /* 0x000fe20000000000 */
[----:B------:R-:W-:-:S06]  /*4b70*/  UMOV UR13, 0x3f624924 ;  /* 0x3f624924000d7882 */ /* 0x000fcc0000000000 */
[----:B------:R-:W-:Y:S01]  /*4b80*/  DFMA R18, R40, R18, UR12 ;  /* 0x0000000c28127e2b */ /* 0x000fe20008000012 */
[----:B------:R-:W-:Y:S01]  /*4b90*/  UMOV UR12, 0x99999dfb ;  /* 0x99999dfb000c7882 */ /* 0x000fe20000000000 */
[----:B------:R-:W-:-:S06]  /*4ba0*/  UMOV UR13, 0x3f899999 ;  /* 0x3f899999000d7882 */ /* 0x000fcc0000000000 */
[----:B------:R-:W-:Y:S01]  /*4bb0*/  DFMA R18, R40, R18, UR12 ;  /* 0x0000000c28127e2b */ /* 0x000fe20008000012 */
[----:B------:R-:W-:Y:S01]  /*4bc0*/  UMOV UR12, 0x55555555 ;  /* 0x55555555000c7882 */ /* 0x000fe20000000000 */
[----:B------:R-:W-:-:S06]  /*4bd0*/  UMOV UR13, 0x3fb55555 ;  /* 0x3fb55555000d7882 */ /* 0x000fcc0000000000 */
[----:B------:R-:W-:-:S08]  /*4be0*/  DFMA R46, R40, R18, UR12 ;  /* 0x0000000c282e7e2b */ /* 0x000fd00008000012 */
[----:B------:R-:W-:Y:S01]  /*4bf0*/  DADD R44, -R46, UR12 ;  /* 0x0000000c2e2c7e29 */ /* 0x000fe20008000100 */
[----:B------:R-:W-:Y:S01]  /*4c00*/  UMOV UR12, 0xb9e7b0 ;  /* 0x00b9e7b0000c7882 */ /* 0x000fe20000000000 */
[----:B------:R-:W-:-:S06]  /*4c10*/  UMOV UR13, 0x3c46a4cb ;  /* 0x3c46a4cb000d7882 */ /* 0x000fcc0000000000 */
[----:B------:R-:W-:Y:S02]  /*4c20*/  DFMA R44, R40, R18, R44 ;  /* 0x00000012282c722b */ /* 0x000fe4000000002c */
[----:B------:R-:W-:Y:S01]  /*4c30*/  DFMA R18, R48, R48, -R42 ;  /* 0x000000303012722b */ /* 0x000fe2000000082a */
[----:B------:R-:W-:Y:S02]  /*4c40*/  VIADD R41, R23, 0x100000 ;  /* 0x0010000017297836 */ /* 0x000fe40000000000 */
[----:B------:R-:W-:-:S03]  /*4c50*/  IMAD.MOV.U32 R40, RZ, RZ, R22 ;  /* 0x000000ffff287224 */ /* 0x000fc600078e0016 */
[----:B------:R-:W-:Y:S01]  /*4c60*/  DADD R50, R44, -UR12 ;  /* 0x8000000c2c327e29 */ /* 0x000fe20008000000 */
[----:B------:R-:W-:Y:S01]  /*4c70*/  UMOV UR12, 0x80000000 ;  /* 0x80000000000c7882 */ /* 0x000fe20000000000 */
[----:B------:R-:W-:Y:S01]  /*4c80*/  UMOV UR13, 0x43300000 ;  /* 0x43300000000d7882 */ /* 0x000fe20000000000 */
[C---:B------:R-:W-:Y:S01]  /*4c90*/  DFMA R40, R48.reuse, R40, R18 ;  /* 0x000000283028722b */ /* 0x040fe20000000012 */
[----:B------:R-:W-:Y:S02]  /*4ca0*/  SHF.R.U32.HI R18, RZ, 0x14, R17 ;  /* 0x00000014ff127819 */ /* 0x000fe40000011611 */
[----:B------:R-:W-:Y:S01]  /*4cb0*/  @!P0 LEA.HI R18, R21, 0xffffffca, RZ, 0xc ;  /* 0xffffffca15128811 */ /* 0x000fe200078f60ff */
[----:B------:R-:W-:-:S04]  /*4cc0*/  DMUL R20, R48, R42 ;  /* 0x0000002a30147228 */ /* 0x000fc80000000000 */
[C---:B------:R-:W-:Y:S02]  /*4cd0*/  VIADD R17, R18.reuse, 0xfffffc01 ;  /* 0xfffffc0112117836 */ /* 0x040fe40000000000 */
[----:B------:R-:W-:Y:S02]  /*4ce0*/  @P1 VIADD R17, R18, 0xfffffc02 ;  /* 0xfffffc0212111836 */ /* 0x000fe40000000000 */
[----:B------:R-:W-:-:S08]  /*4cf0*/  DFMA R44, R48, R42, -R20 ;  /* 0x0000002a302c722b */ /* 0x000fd00000000814 */
[----:B------:R-:W-:Y:S02]  /*4d00*/  DFMA R44, R22, R42, R44 ;  /* 0x0000002a162c722b */ /* 0x000fe4000000002c */
[----:B------:R-:W-:-:S06]  /*4d10*/  DADD R42, R46, R50 ;  /* 0x000000002e2a7229 */ /* 0x000fcc0000000032 */
[----:B------:R-:W-:Y:S02]  /*4d20*/  DFMA R40, R48, R40, R44 ;  /* 0x000000283028722b */ /* 0x000fe4000000002c */
[----:B------:R-:W-:Y:S02]  /*4d30*/  DADD R46, R46, -R42 ;  /* 0x000000002e2e7229 */ /* 0x000fe4000000082a */
[----:B------:R-:W-:-:S06]  /*4d40*/  DMUL R44, R42, R20 ;  /* 0x000000142a2c7228 */ /* 0x000fcc0000000000 */
[----:B------:R-:W-:Y:S02]  /*4d50*/  DADD R50, R50, R46 ;  /* 0x0000000032327229 */ /* 0x000fe4000000002e */
[----:B------:R-:W-:-:S08]  /*4d60*/  DFMA R46, R42, R20, -R44 ;  /* 0x000000142a2e722b */ /* 0x000fd0000000082c */
[----:B------:R-:W-:-:S08]  /*4d70*/  DFMA R40, R42, R40, R46 ;  /* 0x000000282a28722b */ /* 0x000fd0000000002e */
[----:B------:R-:W-:-:S08]  /*4d80*/  DFMA R50, R50, R20, R40 ;  /* 0x000000143232722b */ /* 0x000fd00000000028 */
[----:B------:R-:W-:-:S08]  /*4d90*/  DADD R40, R44, R50 ;  /* 0x000000002c287229 */ /* 0x000fd00000000032 */
[--C-:B------:R-:W-:Y:S02]  /*4da0*/  DADD R20, R48, R40.reuse ;  /* 0x0000000030147229 */ /* 0x100fe40000000028 */
[----:B------:R-:W-:-:S06]  /*4db0*/  DADD R44, R44, -R40 ;  /* 0x000000002c2c7229 */ /* 0x000fcc0000000828 */
[----:B------:R-:W-:Y:S02]  /*4dc0*/  DADD R48, R48, -R20 ;  /* 0x0000000030307229 */ /* 0x000fe40000000814 */
[----:B------:R-:W-:-:S06]  /*4dd0*/  DADD R44, R50, R44 ;  /* 0x00000000322c7229 */ /* 0x000fcc000000002c */
[----:B------:R-:W-:Y:S01]  /*4de0*/  DADD R48, R40, R48 ;  /* 0x0000000028307229 */ /* 0x000fe20000000030 */
[----:B------:R-:W-:Y:S01]  /*4df0*/  LOP3.LUT R40, R17, 0x80000000, RZ, 0x3c, !PT ;  /* 0x8000000011287812 */ /* 0x000fe200078e3cff */
[----:B------:R-:W-:-:S06]  /*4e00*/  IMAD.MOV.U32 R41, RZ, RZ, 0x43300000 ;  /* 0x43300000ff297424 */ /* 0x000fcc00078e00ff */
[----:B------:R-:W-:Y:S02]  /*4e10*/  DADD R44, R44, R48 ;  /* 0x000000002c2c7229 */ /* 0x000fe40000000030 */
[----:B------:R-:W-:Y:S01]  /*4e20*/  DADD R40, R40, -UR12 ;  /* 0x8000000c28287e29 */ /* 0x000fe20008000000 */
[----:B------:R-:W-:Y:S01]  /*4e30*/  UMOV UR12, 0xfefa39ef ;  /* 0xfefa39ef000c7882 */ /* 0x000fe20000000000 */
[----:B------:R-:W-:-:S04]  /*4e40*/  UMOV UR13, 0x3fe62e42 ;  /* 0x3fe62e42000d7882 */ /* 0x000fc80000000000 */
[----:B------:R-:W-:-:S08]  /*4e50*/  DADD R22, R22, R44 ;  /* 0x0000000016167229 */ /* 0x000fd0000000002c */
[----:B------:R-:W-:-:S08]  /*4e60*/  DADD R42, R20, R22 ;  /* 0x00000000142a7229 */ /* 0x000fd00000000016 */
[--C-:B------:R-:W-:Y:S02]  /*4e70*/  DFMA R18, R40, UR12, R42.reuse ;  /* 0x0000000c28127c2b */ /* 0x100fe4000800002a */
[----:B------:R-:W-:-:S06]  /*4e80*/  DADD R44, R20, -R42 ;  /* 0x00000000142c7229 */ /* 0x000fcc000000082a */
[----:B------:R-:W-:Y:S02]  /*4e90*/  DFMA R20, R40, -UR12, R18 ;  /* 0x8000000c28147c2b */ /* 0x000fe40008000012 */
[----:B------:R-:W-:-:S06]  /*4ea0*/  DADD R44, R22, R44 ;  /* 0x00000000162c7229 */ /* 0x000fcc000000002c */
[----:B------:R-:W-:-:S08]  /*4eb0*/  DADD R20, -R42, R20 ;  /* 0x000000002a147229 */ /* 0x000fd00000000114 */
[----:B------:R-:W-:-:S08]  /*4ec0*/  DADD R20, R44, -R20 ;  /* 0x000000002c147229 */ /* 0x000fd00000000814 */
[----:B------:R-:W-:-:S08]  /*4ed0*/  DFMA R22, R40, UR14, R20 ;  /* 0x0000000e28167c2b */ /* 0x000fd00008000014 */
[----:B------:R-:W-:-:S08]  /*4ee0*/  DADD R20, R18, R22 ;  /* 0x0000000012147229 */ /* 0x000fd00000000016 */
[----:B------:R-:W-:Y:S02]  /*4ef0*/  DADD R18, R18, -R20 ;  /* 0x0000000012127229 */ /* 0x000fe40000000814 */
[----:B------:R-:W-:-:S06]  /*4f00*/  DMUL R40, R20, 2 ;  /* 0x4000000014287828 */ /* 0x000fcc0000000000 */
[----:B------:R-:W-:Y:S02]  /*4f10*/  DADD R22, R22, R18 ;  /* 0x0000000016167229 */ /* 0x000fe40000000012 */
[----:B------:R-:W-:Y:S01]  /*4f20*/  DFMA R20, R20, 2, -R40 ;  /* 0x400000001414782b */ /* 0x000fe20000000828 */
[----:B------:R-:W-:Y:S02]  /*4f30*/  IMAD.MOV.U32 R18, RZ, RZ, 0x652b82fe ;  /* 0x652b82feff127424 */ /* 0x000fe400078e00ff */
[----:B------:R-:W-:-:S05]  /*4f40*/  IMAD.MOV.U32 R19, RZ, RZ, 0x3ff71547 ;  /* 0x3ff71547ff137424 */ /* 0x000fca00078e00ff */
[----:B------:R-:W-:-:S08]  /*4f50*/  DFMA R22, R22, 2, R20 ;  /* 0x400000001616782b */ /* 0x000fd00000000014 */
[----:B------:R-:W-:-:S08]  /*4f60*/  DADD R42, R40, R22 ;  /* 0x00000000282a7229 */ /* 0x000fd00000000016 */
[----:B------:R-:W-:Y:S02]  /*4f70*/  DFMA R18, R42, R18, 6.75539944105574400000e+15 ;  /* 0x433800002a12742b */ /* 0x000fe40000000012 */
[----:B------:R-:W-:Y:S01]  /*4f80*/  FSETP.GEU.AND P0, PT, |R43|, 4.1917929649353027344, PT ;  /* 0x4086232b2b00780b */ /* 0x000fe20003f0e200 */
[----:B------:R-:W-:-:S05]  /*4f90*/  DADD R40, R40, -R42 ;  /* 0x0000000028287229 */ /* 0x000fca000000082a */
[----:B------:R-:W-:-:S03]  /*4fa0*/  DADD R20, R18, -6.75539944105574400000e+15 ;  /* 0xc338000012147429 */ /* 0x000fc60000000000 */
[----:B------:R-:W-:-:S05]  /*4fb0*/  DADD R22, R22, R40 ;  /* 0x0000000016167229 */ /* 0x000fca0000000028 */
[----:B------:R-:W-:Y:S01]  /*4fc0*/  DFMA R44, R20, -UR12, R42 ;  /* 0x8000000c142c7c2b */ /* 0x000fe2000800002a */
[----:B------:R-:W-:Y:S01]  /*4fd0*/  UMOV UR12, 0x3b39803f ;  /* 0x3b39803f000c7882 */ /* 0x000fe20000000000 */
[----:B------:R-:W-:-:S06]  /*4fe0*/  UMOV UR13, 0x3c7abc9e ;  /* 0x3c7abc9e000d7882 */ /* 0x000fcc0000000000 */
[----:B------:R-:W-:Y:S01]  /*4ff0*/  DFMA R44, R20, -UR12, R44 ;  /* 0x8000000c142c7c2b */ /* 0x000fe2000800002c */
[----:B------:R-:W-:Y:S01]  /*5000*/  UMOV UR12, 0x69ce2bdf ;  /* 0x69ce2bdf000c7882 */ /* 0x000fe20000000000 */
[----:B------:R-:W-:Y:S01]  /*5010*/  IMAD.MOV.U32 R20, RZ, RZ, -0x35dec16 ;  /* 0xfca213eaff147424 */ /* 0x000fe200078e00ff */
[----:B------:R-:W-:Y:S01]  /*5020*/  UMOV UR13, 0x3e5ade15 ;  /* 0x3e5ade15000d7882 */ /* 0x000fe20000000000 */
[----:B------:R-:W-:-:S06]  /*5030*/  IMAD.MOV.U32 R21, RZ, RZ, 0x3e928af3 ;  /* 0x3e928af3ff157424 */ /* 0x000fcc00078e00ff */
[----:B------:R-:W-:Y:S01]  /*5040*/  DFMA R20, R44, UR12, R20 ;  /* 0x0000000c2c147c2b */ /* 0x000fe20008000014 */
        /* <DEDUP_REMOVED lines=24> */
[----:B------:R-:W-:-:S08]  /*51d0*/  DFMA R20, R44, R20, 1 ;  /* 0x3ff000002c14742b */ /* 0x000fd00000000014 */
[----:B------:R-:W-:-:S10]  /*51e0*/  DFMA R20, R44, R20, 1 ;  /* 0x3ff000002c14742b */ /* 0x000fd40000000014 */
[----:B------:R-:W-:Y:S02]  /*51f0*/  IMAD R41, R18, 0x100000, R21 ;  /* 0x0010000012297824 */ /* 0x000fe400078e0215 */
[----:B------:R-:W-:Y:S01]  /*5200*/  IMAD.MOV.U32 R40, RZ, RZ, R20 ;  /* 0x000000ffff287224 */ /* 0x000fe200078e0014 */
[----:B------:R-:W-:Y:S06]  /*5210*/  @!P0 BRA `(.L_x_113) ;  /* 0x0000000000308947 */ /* 0x000fec0003800000 */
[----:B------:R-:W-:Y:S01]  /*5220*/  FSETP.GEU.AND P1, PT, |R43|, 4.2275390625, PT ;  /* 0x408748002b00780b */ /* 0x000fe20003f2e200 */
[C---:B------:R-:W-:Y:S02]  /*5230*/  DADD R40, R42.reuse, +INF ;  /* 0x7ff000002a287429 */ /* 0x040fe40000000000 */
[----:B------:R-:W-:-:S08]  /*5240*/  DSETP.GEU.AND P0, PT, R42, RZ, PT ;  /* 0x000000ff2a00722a */ /* 0x000fd00003f0e000 */
[----:B------:R-:W-:Y:S02]  /*5250*/  FSEL R40, R40, RZ, P0 ;  /* 0x000000ff28287208 */ /* 0x000fe40000000000 */
[----:B------:R-:W-:Y:S02]  /*5260*/  @!P1 LEA.HI R17, R18, R18, RZ, 0x1 ;  /* 0x0000001212119211 */ /* 0x000fe400078f08ff */
[----:B------:R-:W-:Y:S02]  /*5270*/  FSEL R41, R41, RZ, P0 ;  /* 0x000000ff29297208 */ /* 0x000fe40000000000 */
[----:B------:R-:W-:-:S05]  /*5280*/  @!P1 SHF.R.S32.HI R17, RZ, 0x1, R17 ;  /* 0x00000001ff119819 */ /* 0x000fca0000011411 */
[----:B------:R-:W-:Y:S02]  /*5290*/  @!P1 IMAD.IADD R18, R18, 0x1, -R17 ;  /* 0x0000000112129824 */ /* 0x000fe400078e0a11 */
[----:B------:R-:W-:-:S03]  /*52a0*/  @!P1 IMAD R21, R17, 0x100000, R21 ;  /* 0x0010000011159824 */ /* 0x000fc600078e0215 */
[----:B------:R-:W-:Y:S01]  /*52b0*/  @!P1 LEA R19, R18, 0x3ff00000, 0x14 ;  /* 0x3ff0000012139811 */ /* 0x000fe200078ea0ff */
[----:B------:R-:W-:-:S06]  /*52c0*/  @!P1 IMAD.MOV.U32 R18, RZ, RZ, RZ ;  /* 0x000000ffff129224 */ /* 0x000fcc00078e00ff */
[----:B------:R-:W-:-:S11]  /*52d0*/  @!P1 DMUL R40, R20, R18 ;  /* 0x0000001214289228 */ /* 0x000fd60000000000 */
.L_x_113:
[----:B------:R-:W-:Y:S01]  /*52e0*/  DFMA R22, R22, R40, R40 ;  /* 0x000000281616722b */ /* 0x000fe20000000028 */
[----:B------:R-:W-:Y:S01]  /*52f0*/  IMAD.MOV.U32 R20, RZ, RZ, R16 ;  /* 0x000000ffff147224 */ /* 0x000fe200078e0010 */
[----:B------:R-:W-:Y:S01]  /*5300*/  DSETP.NEU.AND P0, PT, |R40|, +INF , PT ;  /* 0x7ff000002800742a */ /* 0x000fe20003f0d200 */
[----:B------:R-:W-:-:S07]  /*5310*/  MOV R21, 0x0 ;  /* 0x0000000000157802 */ /* 0x000fce0000000f00 */
[----:B------:R-:W-:Y:S02]  /*5320*/  FSEL R18, R40, R22, !P0 ;  /* 0x0000001628127208 */ /* 0x000fe40004000000 */
[----:B------:R-:W-:Y:S01]  /*5330*/  FSEL R17, R41, R23, !P0 ;  /* 0x0000001729117208 */ /* 0x000fe20004000000 */
[----:B------:R-:W-:Y:S06]  /*5340*/  RET.REL.NODEC R20 `(_Z10N_body_GPUidPdS_) ;  /* 0xffffffac142c7950 */ /* 0x000fec0003c3ffff */
        .type           $_Z10N_body_GPUidPdS_$__internal_trig_reduction_slowpathd,@function
        .size           $_Z10N_body_GPUidPdS_$__internal_trig_reduction_slowpathd,(.L_x_128 - $_Z10N_body_GPUidPdS_$__internal_trig_reduction_slowpathd)
$_Z10N_body_GPUidPdS_$__internal_trig_reduction_slowpathd:
[----:B------:R-:W-:Y:S01]  /*5350*/  SHF.R.U32.HI R41, RZ, 0x14, R40 ;  /* 0x00000014ff297819 */ /* 0x000fe20000011628 */
[----:B------:R-:W-:-:S03]  /*5360*/  IMAD.MOV.U32 R16, RZ, RZ, RZ ;  /* 0x000000ffff107224 */ /* 0x000fc600078e00ff */
[----:B------:R-:W-:-:S04]  /*5370*/  LOP3.LUT R17, R41, 0x7ff, RZ, 0xc0, !PT ;  /* 0x000007ff29117812 */ /* 0x000fc800078ec0ff */
        /* <DEDUP_REMOVED lines=20> */
.L_x_118:
[----:B------:R-:W1:Y:S01]  /*54c0*/  LDC.64 R24, c[0x4][RZ] ;  /* 0x01000000ff187b82 */ /* 0x000e620000000a00 */
[----:B0-----:R-:W-:Y:S02]  /*54d0*/  R2UR UR12, R44 ;  /* 0x000000002c0c72ca */ /* 0x001fe400000e0000 */
[----:B------:R-:W-:Y:S01]  /*54e0*/  R2UR UR13, R45 ;  /* 0x000000002d0d72ca */ /* 0x000fe200000e0000 */
[----:B-1----:R-:W-:-:S12]  /*54f0*/  IMAD.WIDE R26, R17, 0x8, R24 ;  /* 0x00000008111a7825 */ /* 0x002fd800078e0218 */
[----:B------:R-:W2:Y:S01]  /*5500*/  LDG.E.64.CONSTANT R26, desc[UR12][R26.64] ;  /* 0x0000000c1a1a7981 */ /* 0x000ea2000c1e9b00 */
[----:B------:R-:W-:Y:S02]  /*5510*/  VIADD R20, R20, 0x1 ;  /* 0x0000000114147836 */ /* 0x000fe40000000000 */
[C---:B------:R-:W-:Y:S02]  /*5520*/  IMAD R43, R21.reuse, 0x8, R1 ;  /* 0x00000008152b7824 */ /* 0x040fe400078e0201 */
[----:B------:R-:W-:Y:S02]  /*5530*/  VIADD R21, R21, 0x1 ;  /* 0x0000000115157836 */ /* 0x000fe40000000000 */
[----:B------:R-:W-:Y:S02]  /*5540*/  VIADD R17, R17, 0x1 ;  /* 0x0000000111117836 */ /* 0x000fe40000000000 */
[----:B--2---:R-:W-:-:S04]  /*5550*/  IMAD.WIDE.U32 R46, P3, R26, R18, R46 ;  /* 0x000000121a2e7225 */ /* 0x004fc8000786002e */
[----:B------:R-:W-:Y:S02]  /*5560*/  IMAD R24, R26, R22, RZ ;  /* 0x000000161a187224 */ /* 0x000fe400078e02ff */
[C---:B------:R-:W-:Y:S02]  /*5570*/  IMAD R23, R27.reuse, R18, RZ ;  /* 0x000000121b177224 */ /* 0x040fe400078e02ff */
[----:B------:R-:W-:Y:S01]  /*5580*/  IMAD.HI.U32 R25, R27, R22, RZ ;  /* 0x000000161b197227 */ /* 0x000fe200078e00ff */
[----:B------:R-:W-:-:S04]  /*5590*/  IADD3 R24, P0, PT, R24, R47, RZ ;  /* 0x0000002f18187210 */ /* 0x000fc80007f1e0ff */
[----:B------:R-:W-:Y:S01]  /*55a0*/  IADD3 R47, P1, PT, R23, R24, RZ ;  /* 0x00000018172f7210 */ /* 0x000fe20007f3e0ff */
[----:B------:R-:W-:-:S04]  /*55b0*/  IMAD.HI.U32 R24, R26, R22, RZ ;  /* 0x000000161a187227 */ /* 0x000fc800078e00ff */
[C---:B------:R-:W-:Y:S01]  /*55c0*/  IMAD.HI.U32 R23, R27.reuse, R18, RZ ;  /* 0x000000121b177227 */ /* 0x040fe200078e00ff */
[----:B------:R0:W-:Y:S03]  /*55d0*/  STL.64 [R43], R46 ;  /* 0x0000002e2b007387 */ /* 0x0001e60000100a00 */
[----:B------:R-:W-:Y:S02]  /*55e0*/  IMAD.X R24, RZ, RZ, R24, P3 ;  /* 0x000000ffff187224 */ /* 0x000fe400018e0618 */
[----:B------:R-:W-:-:S03]  /*55f0*/  IMAD R26, R27, R22, RZ ;  /* 0x000000161b1a7224 */ /* 0x000fc600078e02ff */
[----:B------:R-:W-:-:S04]  /*5600*/  IADD3.X R23, P0, PT, R23, R24, RZ, P0, !PT ;  /* 0x0000001817177210 */ /* 0x000fc8000071e4ff */
        /* <DEDUP_REMOVED lines=8> */
.L_x_117:
[----:B------:R-:W-:-:S07]  /*5690*/  IMAD.MOV.U32 R17, RZ, RZ, R19 ;  /* 0x000000ffff117224 */ /* 0x000fce00078e0013 */
.L_x_116:
[----:B------:R-:W-:Y:S05]  /*56a0*/  BSYNC.RECONVERGENT B2 ;  /* 0x0000000000027941 */ /* 0x000fea0003800200 */
.L_x_115:
[----:B------:R-:W-:Y:S01]  /*56b0*/  LOP3.LUT P0, R41, R41, 0x3f, RZ, 0xc0, !PT ;  /* 0x0000003f29297812 */ /* 0x000fe2000780c0ff */
[----:B------:R-:W-:-:S04]  /*56c0*/  IMAD.IADD R16, R16, 0x1, R17 ;  /* 0x0000000110107824 */ /* 0x000fc800078e0211 */
[----:B------:R-:W-:-:S05]  /*56d0*/  IMAD.U32 R43, R16, 0x8, R1 ;  /* 0x00000008102b7824 */ /* 0x000fca00078e0001 */
[----:B------:R0:W-:Y:S04]  /*56e0*/  STL.64 [R43+-0x78], R46 ;  /* 0xffff882e2b007387 */ /* 0x0001e80000100a00 */
[----:B------:R-:W2:Y:S04]  /*56f0*/  @P0 LDL.64 R20, [R1+0x8] ;  /* 0x0000080001140983 */ /* 0x000ea80000100a00 */
[----:B------:R-:W3:Y:S04]  /*5700*/  LDL.64 R18, [R1+0x10] ;  /* 0x0000100001127983 */ /* 0x000ee80000100a00 */
[----:B------:R-:W4:Y:S01]  /*5710*/  LDL.64 R16, [R1+0x18] ;  /* 0x0000180001107983 */ /* 0x000f220000100a00 */
[----:B------:R-:W-:Y:S01]  /*5720*/  BSSY.RECONVERGENT B2, `(.L_x_119) ;  /* 0x0000035000027945 */ /* 0x000fe20003800200 */
[----:B--2---:R-:W-:-:S02]  /*5730*/  @P0 SHF.R.U64 R25, R20, 0x1, R21 ;  /* 0x0000000114190819 */ /* 0x004fc40000001215 */
[----:B------:R-:W-:Y:S02]  /*5740*/  @P0 SHF.R.U32.HI R27, RZ, 0x1, R21 ;  /* 0x00000001ff1b0819 */ /* 0x000fe40000011615 */
[----:B------:R-:W-:Y:S02]  /*5750*/  @P0 LOP3.LUT R20, R41, 0x3f, RZ, 0x3c, !PT ;  /* 0x0000003f29140812 */ /* 0x000fe400078e3cff */
[--C-:B---3--:R-:W-:Y:S02]  /*5760*/  @P0 SHF.R.U32.HI R21, RZ, 0x1, R19.reuse ;  /* 0x00000001ff150819 */ /* 0x108fe40000011613 */
[C---:B------:R-:W-:Y:S02]  /*5770*/  @P0 SHF.R.U64 R22, R18.reuse, 0x1, R19 ;  /* 0x0000000112160819 */ /* 0x040fe40000001213 */
[----:B------:R-:W-:Y:S02]  /*5780*/  @P0 SHF.L.U32 R24, R18, R41, RZ ;  /* 0x0000002912180219 */ /* 0x000fe400000006ff */
[----:B------:R-:W-:-:S02]  /*5790*/  @P0 SHF.R.U64 R25, R25, R20, R27 ;  /* 0x0000001419190219 */ /* 0x000fc4000000121b */
[-C--:B------:R-:W-:Y:S02]  /*57a0*/  @P0 SHF.L.U64.HI R23, R18, R41.reuse, R19 ;  /* 0x0000002912170219 */ /* 0x080fe40000010213 */
[-C--:B------:R-:W-:Y:S02]  /*57b0*/  @P0 SHF.R.U32.HI R26, RZ, R20.reuse, R27 ;  /* 0x00000014ff1a0219 */ /* 0x080fe4000001161b */
[----:B----4-:R-:W-:Y:S02]  /*57c0*/  @P0 SHF.L.U32 R27, R16, R41, RZ ;  /* 0x00000029101b0219 */ /* 0x010fe400000006ff */
[----:B------:R-:W-:Y:S02]  /*57d0*/  @P0 SHF.R.U64 R22, R22, R20, R21 ;  /* 0x0000001416160219 */ /* 0x000fe40000001215 */
[----:B------:R-:W-:Y:S02]  /*57e0*/  @P0 LOP3.LUT R18, R24, R25, RZ, 0xfc, !PT ;  /* 0x0000001918120212 */ /* 0x000fe400078efcff */
[----:B------:R-:W-:-:S02]  /*57f0*/  @P0 LOP3.LUT R19, R23, R26, RZ, 0xfc, !PT ;  /* 0x0000001a17130212 */ /* 0x000fc400078efcff */
[----:B------:R-:W-:Y:S02]  /*5800*/  @P0 SHF.L.U64.HI R41, R16, R41, R17 ;  /* 0x0000002910290219 */ /* 0x000fe40000010211 */
[----:B------:R-:W-:Y:S02]  /*5810*/  @P0 LOP3.LUT R16, R27, R22, RZ, 0xfc, !PT ;  /* 0x000000161b100212 */ /* 0x000fe400078efcff */
[----:B------:R-:W-:Y:S01]  /*5820*/  @P0 SHF.R.U32.HI R22, RZ, R20, R21 ;  /* 0x00000014ff160219 */ /* 0x000fe20000011615 */
[C---:B------:R-:W-:Y:S01]  /*5830*/  IMAD.SHL.U32 R20, R18.reuse, 0x4, RZ ;  /* 0x0000000412147824 */ /* 0x040fe200078e00ff */
[----:B------:R-:W-:Y:S02]  /*5840*/  SHF.L.U64.HI R18, R18, 0x2, R19 ;  /* 0x0000000212127819 */ /* 0x000fe40000010213 */
[----:B------:R-:W-:Y:S02]  /*5850*/  @P0 LOP3.LUT R17, R41, R22, RZ, 0xfc, !PT ;  /* 0x0000001629110212 */ /* 0x000fe400078efcff */
[----:B------:R-:W-:-:S02]  /*5860*/  SHF.L.W.U32.HI R19, R19, 0x2, R16 ;  /* 0x0000000213137819 */ /* 0x000fc40000010e10 */
[----:B------:R-:W-:Y:S02]  /*5870*/  IADD3 RZ, P0, PT, RZ, -R20, RZ ;  /* 0x80000014ffff7210 */ /* 0x000fe40007f1e0ff */
[----:B------:R-:W-:Y:S02]  /*5880*/  LOP3.LUT R21, RZ, R18, RZ, 0x33, !PT ;  /* 0x00000012ff157212 */ /* 0x000fe400078e33ff */
[----:B------:R-:W-:Y:S02]  /*5890*/  SHF.L.W.U32.HI R16, R16, 0x2, R17 ;  /* 0x0000000210107819 */ /* 0x000fe40000010e11 */
[----:B------:R-:W-:Y:S02]  /*58a0*/  LOP3.LUT R22, RZ, R19, RZ, 0x33, !PT ;  /* 0x00000013ff167212 */ /* 0x000fe400078e33ff */
[----:B------:R-:W-:Y:S02]  /*58b0*/  IADD3.X R21, P0, PT, RZ, R21, RZ, P0, !PT ;  /* 0x00000015ff157210 */ /* 0x000fe4000071e4ff */
[----:B------:R-:W-:-:S02]  /*58c0*/  LOP3.LUT R23, RZ, R16, RZ, 0x33, !PT ;  /* 0x00000010ff177212 */ /* 0x000fc400078e33ff */
[----:B------:R-:W-:Y:S02]  /*58d0*/  IADD3.X R24, P1, PT, RZ, R22, RZ, P0, !PT ;  /* 0x00000016ff187210 */ /* 0x000fe4000073e4ff */
        /* <DEDUP_REMOVED lines=9> */
[----:B------:R-:W1:Y:S02]  /*5970*/  FLO.U32 R19, R19 ;  /* 0x0000001300137300 */ /* 0x000e6400000e0000 */
[C---:B-1----:R-:W-:Y:S02]  /*5980*/  IADD3 R24, PT, PT, -R19.reuse, 0x1f, RZ ;  /* 0x0000001f13187810 */ /* 0x042fe40007ffe1ff */
[----:B------:R-:W-:-:S03]  /*5990*/  IADD3 R23, PT, PT, -R19, 0x3f, RZ ;  /* 0x0000003f13177810 */ /* 0x000fc60007ffe1ff */
[----:B------:R-:W-:-:S05]  /*59a0*/  @P1 IMAD.MOV R23, RZ, RZ, R24 ;  /* 0x000000ffff171224 */ /* 0x000fca00078e0218 */
[----:B------:R-:W-:-:S13]  /*59b0*/  ISETP.NE.AND P1, PT, R23, RZ, PT ;  /* 0x000000ff1700720c */ /* 0x000fda0003f25270 */
[----:B0-----:R-:W-:Y:S05]  /*59c0*/  @!P1 BRA `(.L_x_120) ;  /* 0x0000000000289947 */ /* 0x001fea0003800000 */
[----:B------:R-:W-:Y:S02]  /*59d0*/  LOP3.LUT R18, R23, 0x3f, RZ, 0xc0, !PT ;  /* 0x0000003f17127812 */ /* 0x000fe400078ec0ff */
[--C-:B------:R-:W-:Y:S02]  /*59e0*/  SHF.R.U64 R20, R20, 0x1, R21.reuse ;  /* 0x0000000114147819 */ /* 0x100fe40000001215 */
[CC--:B------:R-:W-:Y:S02]  /*59f0*/  SHF.L.U64.HI R22, R25.reuse, R18.reuse, R22 ;  /* 0x0000001219167219 */ /* 0x0c0fe40000010216 */
[----:B------:R-:W-:Y:S02]  /*5a00*/  SHF.L.U32 R25, R25, R18, RZ ;  /* 0x0000001219197219 */ /* 0x000fe400000006ff */
[----:B------:R-:W-:Y:S02]  /*5a10*/  SHF.R.U32.HI R18, RZ, 0x1, R21 ;  /* 0x00000001ff127819 */ /* 0x000fe40000011615 */
[----:B------:R-:W-:-:S04]  /*5a20*/  LOP3.LUT R19, R23, 0x3f, RZ, 0xc, !PT ;  /* 0x0000003f17137812 */ /* 0x000fc800078e0cff */
[-CC-:B------:R-:W-:Y:S02]  /*5a30*/  SHF.R.U64 R20, R20, R19.reuse, R18.reuse ;  /* 0x0000001314147219 */ /* 0x180fe40000001212 */
[----:B------:R-:W-:Y:S02]  /*5a40*/  SHF.R.U32.HI R19, RZ, R19, R18 ;  /* 0x00000013ff137219 */ /* 0x000fe40000011612 */
[----:B------:R-:W-:Y:S02]  /*5a50*/  LOP3.LUT R25, R25, R20, RZ, 0xfc, !PT ;  /* 0x0000001419197212 */ /* 0x000fe400078efcff */
[----:B------:R-:W-:-:S07]  /*5a60*/  LOP3.LUT R22, R22, R19, RZ, 0xfc, !PT ;  /* 0x0000001316167212 */ /* 0x000fce00078efcff */
.L_x_120:
[----:B------:R-:W-:Y:S05]  /*5a70*/  BSYNC.RECONVERGENT B2 ;  /* 0x0000000000027941 */ /* 0x000fea0003800200 */
.L_x_119:
        /* <DEDUP_REMOVED lines=21> */
[----:B------:R-:W-:Y:S01]  /*5bd0*/  IMAD.X R18, RZ, RZ, R18, P3 ;  /* 0x000000ffff127224 */ /* 0x000fe200018e0612 */
[----:B------:R-:W-:Y:S01]  /*5be0*/  SHF.R.U32.HI R21, RZ, 0x1e, R17 ;  /* 0x0000001eff157819 */ /* 0x000fe20000011611 */
[----:B------:R-:W-:Y:S01]  /*5bf0*/  IMAD.IADD R23, R20, 0x1, -R23 ;  /* 0x0000000114177824 */ /* 0x000fe200078e0a17 */
[----:B------:R-:W-:-:S02]  /*5c00*/  @!P0 LOP3.LUT R40, R40, 0x80000000, RZ, 0x3c, !PT ;  /* 0x8000000028288812 */ /* 0x000fc400078e3cff */
[----:B------:R-:W-:Y:S01]  /*5c10*/  SHF.R.U64 R19, R19, 0xa, R18 ;  /* 0x0000000a13137819 */ /* 0x000fe20000001212 */
[----:B------:R-:W-:Y:S01]  /*5c20*/  IMAD.SHL.U32 R17, R23, 0x100000, RZ ;  /* 0x0010000017117824 */ /* 0x000fe200078e00ff */
[----:B------:R-:W-:Y:S02]  /*5c30*/  LEA.HI R16, R16, R21, RZ, 0x1 ;  /* 0x0000001510107211 */ /* 0x000fe400078f08ff */
[----:B------:R-:W-:-:S03]  /*5c40*/  IADD3 R19, P3, PT, R19, 0x1, RZ ;  /* 0x0000000113137810 */ /* 0x000fc60007f7e0ff */
[----:B------:R-:W-:Y:S01]  /*5c50*/  @P1 IMAD.MOV R16, RZ, RZ, -R16 ;  /* 0x000000ffff101224 */ /* 0x000fe200078e0a10 */
[----:B------:R-:W-:-:S04]  /*5c60*/  LEA.HI.X R18, R18, RZ, RZ, 0x16, P3 ;  /* 0x000000ff12127211 */ /* 0x000fc800018fb4ff */
[--C-:B------:R-:W-:Y:S02]  /*5c70*/  SHF.R.U64 R19, R19, 0x1, R18.reuse ;  /* 0x0000000113137819 */ /* 0x100fe40000001212 */
[----:B------:R-:W-:Y:S02]  /*5c80*/  SHF.R.U32.HI R20, RZ, 0x1, R18 ;  /* 0x00000001ff147819 */ /* 0x000fe40000011612 */
[----:B------:R-:W-:-:S04]  /*5c90*/  IADD3 R18, P3, P4, RZ, RZ, R19 ;  /* 0x000000ffff127210 */ /* 0x000fc80007c7e013 */
[----:B------:R-:W-:-:S04]  /*5ca0*/  IADD3.X R17, PT, PT, R17, 0x3fe00000, R20, P3, P4 ;  /* 0x3fe0000011117810 */ /* 0x000fc80001fe8414 */
[----:B------:R-:W-:-:S07]  /*5cb0*/  LOP3.LUT R40, R17, R40, RZ, 0xfc, !PT ;  /* 0x0000002811287212 */ /* 0x000fce00078efcff */
.L_x_114:
[----:B------:R-:W-:Y:S02]  /*5cc0*/  IMAD.MOV.U32 R43, RZ, RZ, 0x0 ;  /* 0x00000000ff2b7424 */ /* 0x000fe400078e00ff */
[----:B------:R-:W-:Y:S02]  /*5cd0*/  IMAD.MOV.U32 R19, RZ, RZ, R40 ;  /* 0x000000ffff137224 */ /* 0x000fe400078e0028 */
[----:B------:R-:W-:Y:S05]  /*5ce0*/  RET.REL.NODEC R42 `(_Z10N_body_GPUidPdS_) ;  /* 0xffffffa02ac47950 */ /* 0x000fea0003c3ffff */
.L_x_121:
        /* <DEDUP_REMOVED lines=9> */
.L_x_128:


//--------------------- .nv.global.init           --------------------------
	.section	.nv.global.init,"aw",@progbits
	.align	16
.nv.global.init:
	.type		__cudart_sin_cos_coeffs,@object
	.size		__cudart_sin_cos_coeffs,(__cudart_i2opi_d - __cudart_sin_cos_coeffs)
__cudart_sin_cos_coeffs:
        /*0000*/ 	.byte	0x46, 0xd2, 0xb0, 0x2c, 0xf1, 0xe5, 0x5a, 0xbe, 0x92, 0xe3, 0xac, 0x69, 0xe3, 0x1d, 0xc7, 0x3e
        /*0010*/ 	.byte	0xa1, 0x62, 0xdb, 0x19, 0xa0, 0x01, 0x2a, 0xbf, 0x18, 0x08, 0x11, 0x11, 0x11, 0x11, 0x81, 0x3f
        /*0020*/ 	.byte	0x54, 0x55, 0x55, 0x55, 0x55, 0x55, 0xc5, 0xbf, 0x00, 0x00, 0x00, 0x00, 0x00, 0x00, 0x00, 0x00
        /*0030*/ 	.byte	0x00, 0x00, 0x00, 0x00, 0x00, 0x00, 0x00, 0x00, 0x64, 0x81, 0xfd, 0x20, 0x83, 0xff, 0xa8, 0xbd
        /*0040*/ 	.byte	0x28, 0x85, 0xef, 0xc1, 0xa7, 0xee, 0x21, 0x3e, 0xd9, 0xe6, 0x06, 0x8e, 0x4f, 0x7e, 0x92, 0xbe
        /*0050*/ 	.byte	0xe9, 0xbc, 0xdd, 0x19, 0xa0, 0x01, 0xfa, 0x3e, 0x47, 0x5d, 0xc1, 0x16, 0x6c, 0xc1, 0x56, 0xbf
        /*0060*/ 	.byte	0x51, 0x55, 0x55, 0x55, 0x55, 0x55, 0xa5, 0x3f, 0x00, 0x00, 0x00, 0x00, 0x00, 0x00, 0xe0, 0xbf
        /*0070*/ 	.byte	0x00, 0x00, 0x00, 0x00, 0x00, 0x00, 0xf0, 0x3f, 0x00, 0x00, 0x00, 0x00, 0x00, 0x00, 0x00, 0x00
	.type		__cudart_i2opi_d,@object
	.size		__cudart_i2opi_d,(.L_2 - __cudart_i2opi_d)
__cudart_i2opi_d:
        /* <DEDUP_REMOVED lines=9> */
.L_2:


//--------------------- .nv.shared._Z12N_body_GPU_FidPdS_i --------------------------
	.section	.nv.shared._Z12N_body_GPU_FidPdS_i,"aw",@nobits
	.sectionflags	@""
	.align	16
	.zero		1024


//--------------------- .nv.shared.reserved.0     --------------------------
	.section	.nv.shared.reserved.0,"aw",@nobits
	.weak		__nv_reservedSMEM_offset_0_alias
	.size		__nv_reservedSMEM_offset_0_alias, 0, 64
	.other		__nv_reservedSMEM_offset_0_alias,@"STO_CUDA_RESERVED_SHARED STV_DEFAULT"
__nv_reservedSMEM_offset_0_alias:
	.zero		0
	.zero		64


//--------------------- .nv.shared._Z10N_body_GPUidPdS_ --------------------------
	.section	.nv.shared._Z10N_body_GPUidPdS_,"aw",@nobits
	.sectionflags	@""
	.align	16
	.zero		1024


//--------------------- .nv.constant0._Z12N_body_GPU_FidPdS_i --------------------------
	.section	.nv.constant0._Z12N_body_GPU_FidPdS_i,"a",@progbits
	.sectionflags	@""
	.align	4
.nv.constant0._Z12N_body_GPU_FidPdS_i:
	.zero		932


//--------------------- .nv.constant0._Z10N_body_GPUidPdS_ --------------------------
	.section	.nv.constant0._Z10N_body_GPUidPdS_,"a",@progbits
	.sectionflags	@""
	.align	4
.nv.constant0._Z10N_body_GPUidPdS_:
	.zero		928


//--------------------- SYMBOLS --------------------------

	.type		.nv.reservedSmem.offset0,@object
	.size		.nv.reservedSmem.offset0,0x4
	.type		.nv.reservedSmem.cap,@object
	.size		.nv.reservedSmem.cap,0x4
